//
// Generated by NVIDIA NVVM Compiler
//
// Compiler Build ID: CL-36424714
// Cuda compilation tools, release 13.0, V13.0.88
// Based on NVVM 20.0.0
//

.version 9.0
.target sm_100
.address_size 64

	// .globl	_Z6vecAddPdS_S_i

.visible .entry _Z6vecAddPdS_S_i(
	.param .u64 .ptr .align 1 _Z6vecAddPdS_S_i_param_0,
	.param .u64 .ptr .align 1 _Z6vecAddPdS_S_i_param_1,
	.param .u64 .ptr .align 1 _Z6vecAddPdS_S_i_param_2,
	.param .u32 _Z6vecAddPdS_S_i_param_3
)
{
	.reg .pred 	%p<2>;
	.reg .b32 	%r<7>;
	.reg .b64 	%rd<11>;
	.reg .b64 	%fd<4>;

	ld.param.u64 	%rd1, [_Z6vecAddPdS_S_i_param_0];
	ld.param.u64 	%rd2, [_Z6vecAddPdS_S_i_param_1];
	ld.param.u64 	%rd3, [_Z6vecAddPdS_S_i_param_2];
	ld.param.u32 	%r2, [_Z6vecAddPdS_S_i_param_3];
	mov.u32 	%r3, %ctaid.x;
	mov.u32 	%r4, %ntid.x;
	mov.u32 	%r5, %tid.x;
	mad.lo.s32 	%r1, %r3, %r4, %r5;
	mul.lo.s32 	%r6, %r2, %r2;
	setp.ge.s32 	%p1, %r1, %r6;
	@%p1 bra 	$L__BB0_2;
	cvta.to.global.u64 	%rd4, %rd1;
	cvta.to.global.u64 	%rd5, %rd2;
	cvta.to.global.u64 	%rd6, %rd3;
	mul.wide.s32 	%rd7, %r1, 8;
	add.s64 	%rd8, %rd4, %rd7;
	ld.global.f64 	%fd1, [%rd8];
	add.s64 	%rd9, %rd5, %rd7;
	ld.global.f64 	%fd2, [%rd9];
	add.f64 	%fd3, %fd1, %fd2;
	add.s64 	%rd10, %rd6, %rd7;
	st.global.f64 	[%rd10], %fd3;
$L__BB0_2:
	ret;

}
	// .globl	_Z12vecAddOneRowPdS_S_i
.visible .entry _Z12vecAddOneRowPdS_S_i(
	.param .u64 .ptr .align 1 _Z12vecAddOneRowPdS_S_i_param_0,
	.param .u64 .ptr .align 1 _Z12vecAddOneRowPdS_S_i_param_1,
	.param .u64 .ptr .align 1 _Z12vecAddOneRowPdS_S_i_param_2,
	.param .u32 _Z12vecAddOneRowPdS_S_i_param_3
)
{
	.reg .pred 	%p<10>;
	.reg .b32 	%r<28>;
	.reg .b64 	%rd<56>;
	.reg .b64 	%fd<88>;

	ld.param.u64 	%rd22, [_Z12vecAddOneRowPdS_S_i_param_0];
	ld.param.u64 	%rd23, [_Z12vecAddOneRowPdS_S_i_param_1];
	ld.param.u64 	%rd24, [_Z12vecAddOneRowPdS_S_i_param_2];
	ld.param.u32 	%r17, [_Z12vecAddOneRowPdS_S_i_param_3];
	cvta.to.global.u64 	%rd1, %rd24;
	cvta.to.global.u64 	%rd2, %rd23;
	cvta.to.global.u64 	%rd3, %rd22;
	setp.lt.s32 	%p1, %r17, 1;
	@%p1 bra 	$L__BB1_13;
	mov.u32 	%r19, %tid.x;
	mul.lo.s32 	%r1, %r17, %r19;
	and.b32  	%r2, %r17, 15;
	setp.lt.u32 	%p2, %r17, 16;
	mov.b32 	%r25, 0;
	@%p2 bra 	$L__BB1_4;
	and.b32  	%r25, %r17, 2147483632;
	neg.s32 	%r23, %r25;
	mul.wide.u32 	%rd25, %r1, 8;
	add.s64 	%rd26, %rd25, 64;
	add.s64 	%rd52, %rd1, %rd26;
	add.s64 	%rd51, %rd2, %rd26;
	add.s64 	%rd50, %rd3, %rd26;
$L__BB1_3:
	.pragma "nounroll";
	ld.global.f64 	%fd1, [%rd50+-64];
	ld.global.f64 	%fd2, [%rd51+-64];
	add.f64 	%fd3, %fd1, %fd2;
	st.global.f64 	[%rd52+-64], %fd3;
	ld.global.f64 	%fd4, [%rd50+-56];
	ld.global.f64 	%fd5, [%rd51+-56];
	add.f64 	%fd6, %fd4, %fd5;
	st.global.f64 	[%rd52+-56], %fd6;
	ld.global.f64 	%fd7, [%rd50+-48];
	ld.global.f64 	%fd8, [%rd51+-48];
	add.f64 	%fd9, %fd7, %fd8;
	st.global.f64 	[%rd52+-48], %fd9;
	ld.global.f64 	%fd10, [%rd50+-40];
	ld.global.f64 	%fd11, [%rd51+-40];
	add.f64 	%fd12, %fd10, %fd11;
	st.global.f64 	[%rd52+-40], %fd12;
	ld.global.f64 	%fd13, [%rd50+-32];
	ld.global.f64 	%fd14, [%rd51+-32];
	add.f64 	%fd15, %fd13, %fd14;
	st.global.f64 	[%rd52+-32], %fd15;
	ld.global.f64 	%fd16, [%rd50+-24];
	ld.global.f64 	%fd17, [%rd51+-24];
	add.f64 	%fd18, %fd16, %fd17;
	st.global.f64 	[%rd52+-24], %fd18;
	ld.global.f64 	%fd19, [%rd50+-16];
	ld.global.f64 	%fd20, [%rd51+-16];
	add.f64 	%fd21, %fd19, %fd20;
	st.global.f64 	[%rd52+-16], %fd21;
	ld.global.f64 	%fd22, [%rd50+-8];
	ld.global.f64 	%fd23, [%rd51+-8];
	add.f64 	%fd24, %fd22, %fd23;
	st.global.f64 	[%rd52+-8], %fd24;
	ld.global.f64 	%fd25, [%rd50];
	ld.global.f64 	%fd26, [%rd51];
	add.f64 	%fd27, %fd25, %fd26;
	st.global.f64 	[%rd52], %fd27;
	ld.global.f64 	%fd28, [%rd50+8];
	ld.global.f64 	%fd29, [%rd51+8];
	add.f64 	%fd30, %fd28, %fd29;
	st.global.f64 	[%rd52+8], %fd30;
	ld.global.f64 	%fd31, [%rd50+16];
	ld.global.f64 	%fd32, [%rd51+16];
	add.f64 	%fd33, %fd31, %fd32;
	st.global.f64 	[%rd52+16], %fd33;
	ld.global.f64 	%fd34, [%rd50+24];
	ld.global.f64 	%fd35, [%rd51+24];
	add.f64 	%fd36, %fd34, %fd35;
	st.global.f64 	[%rd52+24], %fd36;
	ld.global.f64 	%fd37, [%rd50+32];
	ld.global.f64 	%fd38, [%rd51+32];
	add.f64 	%fd39, %fd37, %fd38;
	st.global.f64 	[%rd52+32], %fd39;
	ld.global.f64 	%fd40, [%rd50+40];
	ld.global.f64 	%fd41, [%rd51+40];
	add.f64 	%fd42, %fd40, %fd41;
	st.global.f64 	[%rd52+40], %fd42;
	ld.global.f64 	%fd43, [%rd50+48];
	ld.global.f64 	%fd44, [%rd51+48];
	add.f64 	%fd45, %fd43, %fd44;
	st.global.f64 	[%rd52+48], %fd45;
	ld.global.f64 	%fd46, [%rd50+56];
	ld.global.f64 	%fd47, [%rd51+56];
	add.f64 	%fd48, %fd46, %fd47;
	st.global.f64 	[%rd52+56], %fd48;
	add.s32 	%r23, %r23, 16;
	add.s64 	%rd52, %rd52, 128;
	add.s64 	%rd51, %rd51, 128;
	add.s64 	%rd50, %rd50, 128;
	setp.ne.s32 	%p3, %r23, 0;
	@%p3 bra 	$L__BB1_3;
$L__BB1_4:
	setp.eq.s32 	%p4, %r2, 0;
	@%p4 bra 	$L__BB1_13;
	and.b32  	%r8, %r17, 7;
	setp.lt.u32 	%p5, %r2, 8;
	@%p5 bra 	$L__BB1_7;
	add.s32 	%r20, %r25, %r1;
	mul.wide.u32 	%rd27, %r20, 8;
	add.s64 	%rd28, %rd3, %rd27;
	ld.global.f64 	%fd49, [%rd28];
	add.s64 	%rd29, %rd2, %rd27;
	ld.global.f64 	%fd50, [%rd29];
	add.f64 	%fd51, %fd49, %fd50;
	add.s64 	%rd30, %rd1, %rd27;
	st.global.f64 	[%rd30], %fd51;
	cvt.u64.u32 	%rd31, %r1;
	cvt.u64.u32 	%rd32, %r25;
	add.s64 	%rd33, %rd32, %rd31;
	shl.b64 	%rd34, %rd33, 3;
	add.s64 	%rd35, %rd3, %rd34;
	ld.global.f64 	%fd52, [%rd35+8];
	add.s64 	%rd36, %rd2, %rd34;
	ld.global.f64 	%fd53, [%rd36+8];
	add.f64 	%fd54, %fd52, %fd53;
	add.s64 	%rd37, %rd1, %rd34;
	st.global.f64 	[%rd37+8], %fd54;
	ld.global.f64 	%fd55, [%rd35+16];
	ld.global.f64 	%fd56, [%rd36+16];
	add.f64 	%fd57, %fd55, %fd56;
	st.global.f64 	[%rd37+16], %fd57;
	ld.global.f64 	%fd58, [%rd35+24];
	ld.global.f64 	%fd59, [%rd36+24];
	add.f64 	%fd60, %fd58, %fd59;
	st.global.f64 	[%rd37+24], %fd60;
	ld.global.f64 	%fd61, [%rd35+32];
	ld.global.f64 	%fd62, [%rd36+32];
	add.f64 	%fd63, %fd61, %fd62;
	st.global.f64 	[%rd37+32], %fd63;
	ld.global.f64 	%fd64, [%rd35+40];
	ld.global.f64 	%fd65, [%rd36+40];
	add.f64 	%fd66, %fd64, %fd65;
	st.global.f64 	[%rd37+40], %fd66;
	ld.global.f64 	%fd67, [%rd35+48];
	ld.global.f64 	%fd68, [%rd36+48];
	add.f64 	%fd69, %fd67, %fd68;
	st.global.f64 	[%rd37+48], %fd69;
	ld.global.f64 	%fd70, [%rd35+56];
	ld.global.f64 	%fd71, [%rd36+56];
	add.f64 	%fd72, %fd70, %fd71;
	st.global.f64 	[%rd37+56], %fd72;
	add.s32 	%r25, %r25, 8;
$L__BB1_7:
	setp.eq.s32 	%p6, %r8, 0;
	@%p6 bra 	$L__BB1_13;
	and.b32  	%r11, %r17, 3;
	setp.lt.u32 	%p7, %r8, 4;
	@%p7 bra 	$L__BB1_10;
	add.s32 	%r21, %r25, %r1;
	mul.wide.u32 	%rd38, %r21, 8;
	add.s64 	%rd39, %rd3, %rd38;
	ld.global.f64 	%fd73, [%rd39];
	add.s64 	%rd40, %rd2, %rd38;
	ld.global.f64 	%fd74, [%rd40];
	add.f64 	%fd75, %fd73, %fd74;
	add.s64 	%rd41, %rd1, %rd38;
	st.global.f64 	[%rd41], %fd75;
	cvt.u64.u32 	%rd42, %r1;
	cvt.u64.u32 	%rd43, %r25;
	add.s64 	%rd44, %rd43, %rd42;
	shl.b64 	%rd45, %rd44, 3;
	add.s64 	%rd46, %rd3, %rd45;
	ld.global.f64 	%fd76, [%rd46+8];
	add.s64 	%rd47, %rd2, %rd45;
	ld.global.f64 	%fd77, [%rd47+8];
	add.f64 	%fd78, %fd76, %fd77;
	add.s64 	%rd48, %rd1, %rd45;
	st.global.f64 	[%rd48+8], %fd78;
	ld.global.f64 	%fd79, [%rd46+16];
	ld.global.f64 	%fd80, [%rd47+16];
	add.f64 	%fd81, %fd79, %fd80;
	st.global.f64 	[%rd48+16], %fd81;
	ld.global.f64 	%fd82, [%rd46+24];
	ld.global.f64 	%fd83, [%rd47+24];
	add.f64 	%fd84, %fd82, %fd83;
	st.global.f64 	[%rd48+24], %fd84;
	add.s32 	%r25, %r25, 4;
$L__BB1_10:
	setp.eq.s32 	%p8, %r11, 0;
	@%p8 bra 	$L__BB1_13;
	add.s32 	%r22, %r25, %r1;
	mul.wide.u32 	%rd49, %r22, 8;
	add.s64 	%rd55, %rd1, %rd49;
	add.s64 	%rd54, %rd2, %rd49;
	add.s64 	%rd53, %rd3, %rd49;
	neg.s32 	%r27, %r11;
$L__BB1_12:
	.pragma "nounroll";
	ld.global.f64 	%fd85, [%rd53];
	ld.global.f64 	%fd86, [%rd54];
	add.f64 	%fd87, %fd85, %fd86;
	st.global.f64 	[%rd55], %fd87;
	add.s64 	%rd55, %rd55, 8;
	add.s64 	%rd54, %rd54, 8;
	add.s64 	%rd53, %rd53, 8;
	add.s32 	%r27, %r27, 1;
	setp.ne.s32 	%p9, %r27, 0;
	@%p9 bra 	$L__BB1_12;
$L__BB1_13:
	ret;

}
	// .globl	_Z12vecAddOneColPdS_S_i
.visible .entry _Z12vecAddOneColPdS_S_i(
	.param .u64 .ptr .align 1 _Z12vecAddOneColPdS_S_i_param_0,
	.param .u64 .ptr .align 1 _Z12vecAddOneColPdS_S_i_param_1,
	.param .u64 .ptr .align 1 _Z12vecAddOneColPdS_S_i_param_2,
	.param .u32 _Z12vecAddOneColPdS_S_i_param_3
)
{
	.reg .pred 	%p<10>;
	.reg .b32 	%r<107>;
	.reg .b64 	%rd<127>;
	.reg .b64 	%fd<88>;

	ld.param.u64 	%rd8, [_Z12vecAddOneColPdS_S_i_param_0];
	ld.param.u64 	%rd9, [_Z12vecAddOneColPdS_S_i_param_1];
	ld.param.u64 	%rd10, [_Z12vecAddOneColPdS_S_i_param_2];
	ld.param.u32 	%r65, [_Z12vecAddOneColPdS_S_i_param_3];
	cvta.to.global.u64 	%rd1, %rd10;
	cvta.to.global.u64 	%rd2, %rd9;
	cvta.to.global.u64 	%rd3, %rd8;
	mov.u32 	%r86, %tid.x;
	setp.lt.s32 	%p1, %r65, 1;
	@%p1 bra 	$L__BB2_13;
	add.s32 	%r67, %r65, -1;
	setp.lt.u32 	%p2, %r67, 15;
	mov.b32 	%r104, 0;
	@%p2 bra 	$L__BB2_4;
	and.b32  	%r68, %r65, 2147483632;
	neg.s32 	%r102, %r68;
	add.s32 	%r101, %r86, %r65;
	shl.b32 	%r69, %r65, 1;
	add.s32 	%r100, %r86, %r69;
	mad.lo.s32 	%r99, %r65, 3, %r86;
	shl.b32 	%r70, %r65, 2;
	add.s32 	%r98, %r86, %r70;
	mad.lo.s32 	%r97, %r65, 5, %r86;
	mad.lo.s32 	%r96, %r65, 6, %r86;
	mad.lo.s32 	%r95, %r65, 7, %r86;
	shl.b32 	%r71, %r65, 3;
	add.s32 	%r94, %r86, %r71;
	mad.lo.s32 	%r93, %r65, 9, %r86;
	mad.lo.s32 	%r92, %r65, 10, %r86;
	mad.lo.s32 	%r91, %r65, 11, %r86;
	mad.lo.s32 	%r90, %r65, 12, %r86;
	mad.lo.s32 	%r89, %r65, 13, %r86;
	mad.lo.s32 	%r88, %r65, 14, %r86;
	mad.lo.s32 	%r87, %r65, 15, %r86;
$L__BB2_3:
	.pragma "nounroll";
	and.b32  	%r104, %r65, 2147483632;
	mul.wide.u32 	%rd11, %r86, 8;
	add.s64 	%rd12, %rd3, %rd11;
	ld.global.f64 	%fd1, [%rd12];
	add.s64 	%rd13, %rd2, %rd11;
	ld.global.f64 	%fd2, [%rd13];
	add.f64 	%fd3, %fd1, %fd2;
	add.s64 	%rd14, %rd1, %rd11;
	st.global.f64 	[%rd14], %fd3;
	mul.wide.u32 	%rd15, %r101, 8;
	add.s64 	%rd16, %rd3, %rd15;
	ld.global.f64 	%fd4, [%rd16];
	add.s64 	%rd17, %rd2, %rd15;
	ld.global.f64 	%fd5, [%rd17];
	add.f64 	%fd6, %fd4, %fd5;
	add.s64 	%rd18, %rd1, %rd15;
	st.global.f64 	[%rd18], %fd6;
	mul.wide.u32 	%rd19, %r100, 8;
	add.s64 	%rd20, %rd3, %rd19;
	ld.global.f64 	%fd7, [%rd20];
	add.s64 	%rd21, %rd2, %rd19;
	ld.global.f64 	%fd8, [%rd21];
	add.f64 	%fd9, %fd7, %fd8;
	add.s64 	%rd22, %rd1, %rd19;
	st.global.f64 	[%rd22], %fd9;
	mul.wide.u32 	%rd23, %r99, 8;
	add.s64 	%rd24, %rd3, %rd23;
	ld.global.f64 	%fd10, [%rd24];
	add.s64 	%rd25, %rd2, %rd23;
	ld.global.f64 	%fd11, [%rd25];
	add.f64 	%fd12, %fd10, %fd11;
	add.s64 	%rd26, %rd1, %rd23;
	st.global.f64 	[%rd26], %fd12;
	mul.wide.u32 	%rd27, %r98, 8;
	add.s64 	%rd28, %rd3, %rd27;
	ld.global.f64 	%fd13, [%rd28];
	add.s64 	%rd29, %rd2, %rd27;
	ld.global.f64 	%fd14, [%rd29];
	add.f64 	%fd15, %fd13, %fd14;
	add.s64 	%rd30, %rd1, %rd27;
	st.global.f64 	[%rd30], %fd15;
	mul.wide.u32 	%rd31, %r97, 8;
	add.s64 	%rd32, %rd3, %rd31;
	ld.global.f64 	%fd16, [%rd32];
	add.s64 	%rd33, %rd2, %rd31;
	ld.global.f64 	%fd17, [%rd33];
	add.f64 	%fd18, %fd16, %fd17;
	add.s64 	%rd34, %rd1, %rd31;
	st.global.f64 	[%rd34], %fd18;
	mul.wide.u32 	%rd35, %r96, 8;
	add.s64 	%rd36, %rd3, %rd35;
	ld.global.f64 	%fd19, [%rd36];
	add.s64 	%rd37, %rd2, %rd35;
	ld.global.f64 	%fd20, [%rd37];
	add.f64 	%fd21, %fd19, %fd20;
	add.s64 	%rd38, %rd1, %rd35;
	st.global.f64 	[%rd38], %fd21;
	mul.wide.u32 	%rd39, %r95, 8;
	add.s64 	%rd40, %rd3, %rd39;
	ld.global.f64 	%fd22, [%rd40];
	add.s64 	%rd41, %rd2, %rd39;
	ld.global.f64 	%fd23, [%rd41];
	add.f64 	%fd24, %fd22, %fd23;
	add.s64 	%rd42, %rd1, %rd39;
	st.global.f64 	[%rd42], %fd24;
	mul.wide.u32 	%rd43, %r94, 8;
	add.s64 	%rd44, %rd3, %rd43;
	ld.global.f64 	%fd25, [%rd44];
	add.s64 	%rd45, %rd2, %rd43;
	ld.global.f64 	%fd26, [%rd45];
	add.f64 	%fd27, %fd25, %fd26;
	add.s64 	%rd46, %rd1, %rd43;
	st.global.f64 	[%rd46], %fd27;
	mul.wide.u32 	%rd47, %r93, 8;
	add.s64 	%rd48, %rd3, %rd47;
	ld.global.f64 	%fd28, [%rd48];
	add.s64 	%rd49, %rd2, %rd47;
	ld.global.f64 	%fd29, [%rd49];
	add.f64 	%fd30, %fd28, %fd29;
	add.s64 	%rd50, %rd1, %rd47;
	st.global.f64 	[%rd50], %fd30;
	mul.wide.u32 	%rd51, %r92, 8;
	add.s64 	%rd52, %rd3, %rd51;
	ld.global.f64 	%fd31, [%rd52];
	add.s64 	%rd53, %rd2, %rd51;
	ld.global.f64 	%fd32, [%rd53];
	add.f64 	%fd33, %fd31, %fd32;
	add.s64 	%rd54, %rd1, %rd51;
	st.global.f64 	[%rd54], %fd33;
	mul.wide.u32 	%rd55, %r91, 8;
	add.s64 	%rd56, %rd3, %rd55;
	ld.global.f64 	%fd34, [%rd56];
	add.s64 	%rd57, %rd2, %rd55;
	ld.global.f64 	%fd35, [%rd57];
	add.f64 	%fd36, %fd34, %fd35;
	add.s64 	%rd58, %rd1, %rd55;
	st.global.f64 	[%rd58], %fd36;
	mul.wide.u32 	%rd59, %r90, 8;
	add.s64 	%rd60, %rd3, %rd59;
	ld.global.f64 	%fd37, [%rd60];
	add.s64 	%rd61, %rd2, %rd59;
	ld.global.f64 	%fd38, [%rd61];
	add.f64 	%fd39, %fd37, %fd38;
	add.s64 	%rd62, %rd1, %rd59;
	st.global.f64 	[%rd62], %fd39;
	mul.wide.u32 	%rd63, %r89, 8;
	add.s64 	%rd64, %rd3, %rd63;
	ld.global.f64 	%fd40, [%rd64];
	add.s64 	%rd65, %rd2, %rd63;
	ld.global.f64 	%fd41, [%rd65];
	add.f64 	%fd42, %fd40, %fd41;
	add.s64 	%rd66, %rd1, %rd63;
	st.global.f64 	[%rd66], %fd42;
	mul.wide.u32 	%rd67, %r88, 8;
	add.s64 	%rd68, %rd3, %rd67;
	ld.global.f64 	%fd43, [%rd68];
	add.s64 	%rd69, %rd2, %rd67;
	ld.global.f64 	%fd44, [%rd69];
	add.f64 	%fd45, %fd43, %fd44;
	add.s64 	%rd70, %rd1, %rd67;
	st.global.f64 	[%rd70], %fd45;
	mul.wide.u32 	%rd71, %r87, 8;
	add.s64 	%rd72, %rd3, %rd71;
	ld.global.f64 	%fd46, [%rd72];
	add.s64 	%rd73, %rd2, %rd71;
	ld.global.f64 	%fd47, [%rd73];
	add.f64 	%fd48, %fd46, %fd47;
	add.s64 	%rd74, %rd1, %rd71;
	st.global.f64 	[%rd74], %fd48;
	add.s32 	%r102, %r102, 16;
	shl.b32 	%r72, %r65, 4;
	add.s32 	%r101, %r101, %r72;
	add.s32 	%r100, %r100, %r72;
	add.s32 	%r99, %r99, %r72;
	add.s32 	%r98, %r98, %r72;
	add.s32 	%r97, %r97, %r72;
	add.s32 	%r96, %r96, %r72;
	add.s32 	%r95, %r95, %r72;
	add.s32 	%r94, %r94, %r72;
	add.s32 	%r93, %r93, %r72;
	add.s32 	%r92, %r92, %r72;
	add.s32 	%r91, %r91, %r72;
	add.s32 	%r90, %r90, %r72;
	add.s32 	%r89, %r89, %r72;
	add.s32 	%r88, %r88, %r72;
	add.s32 	%r87, %r87, %r72;
	add.s32 	%r86, %r86, %r72;
	setp.ne.s32 	%p3, %r102, 0;
	@%p3 bra 	$L__BB2_3;
$L__BB2_4:
	and.b32  	%r54, %r65, 15;
	setp.eq.s32 	%p4, %r54, 0;
	@%p4 bra 	$L__BB2_13;
	mov.u32 	%r55, %tid.x;
	and.b32  	%r56, %r65, 7;
	setp.lt.u32 	%p5, %r54, 8;
	@%p5 bra 	$L__BB2_7;
	mad.lo.s32 	%r73, %r104, %r65, %r55;
	mul.wide.u32 	%rd75, %r73, 8;
	add.s64 	%rd76, %rd3, %rd75;
	ld.global.f64 	%fd49, [%rd76];
	add.s64 	%rd77, %rd2, %rd75;
	ld.global.f64 	%fd50, [%rd77];
	add.f64 	%fd51, %fd49, %fd50;
	add.s64 	%rd78, %rd1, %rd75;
	st.global.f64 	[%rd78], %fd51;
	add.s32 	%r74, %r73, %r65;
	mul.wide.u32 	%rd79, %r74, 8;
	add.s64 	%rd80, %rd3, %rd79;
	ld.global.f64 	%fd52, [%rd80];
	add.s64 	%rd81, %rd2, %rd79;
	ld.global.f64 	%fd53, [%rd81];
	add.f64 	%fd54, %fd52, %fd53;
	add.s64 	%rd82, %rd1, %rd79;
	st.global.f64 	[%rd82], %fd54;
	add.s32 	%r75, %r74, %r65;
	mul.wide.u32 	%rd83, %r75, 8;
	add.s64 	%rd84, %rd3, %rd83;
	ld.global.f64 	%fd55, [%rd84];
	add.s64 	%rd85, %rd2, %rd83;
	ld.global.f64 	%fd56, [%rd85];
	add.f64 	%fd57, %fd55, %fd56;
	add.s64 	%rd86, %rd1, %rd83;
	st.global.f64 	[%rd86], %fd57;
	add.s32 	%r76, %r75, %r65;
	mul.wide.u32 	%rd87, %r76, 8;
	add.s64 	%rd88, %rd3, %rd87;
	ld.global.f64 	%fd58, [%rd88];
	add.s64 	%rd89, %rd2, %rd87;
	ld.global.f64 	%fd59, [%rd89];
	add.f64 	%fd60, %fd58, %fd59;
	add.s64 	%rd90, %rd1, %rd87;
	st.global.f64 	[%rd90], %fd60;
	add.s32 	%r77, %r76, %r65;
	mul.wide.u32 	%rd91, %r77, 8;
	add.s64 	%rd92, %rd3, %rd91;
	ld.global.f64 	%fd61, [%rd92];
	add.s64 	%rd93, %rd2, %rd91;
	ld.global.f64 	%fd62, [%rd93];
	add.f64 	%fd63, %fd61, %fd62;
	add.s64 	%rd94, %rd1, %rd91;
	st.global.f64 	[%rd94], %fd63;
	add.s32 	%r78, %r77, %r65;
	mul.wide.u32 	%rd95, %r78, 8;
	add.s64 	%rd96, %rd3, %rd95;
	ld.global.f64 	%fd64, [%rd96];
	add.s64 	%rd97, %rd2, %rd95;
	ld.global.f64 	%fd65, [%rd97];
	add.f64 	%fd66, %fd64, %fd65;
	add.s64 	%rd98, %rd1, %rd95;
	st.global.f64 	[%rd98], %fd66;
	add.s32 	%r79, %r78, %r65;
	mul.wide.u32 	%rd99, %r79, 8;
	add.s64 	%rd100, %rd3, %rd99;
	ld.global.f64 	%fd67, [%rd100];
	add.s64 	%rd101, %rd2, %rd99;
	ld.global.f64 	%fd68, [%rd101];
	add.f64 	%fd69, %fd67, %fd68;
	add.s64 	%rd102, %rd1, %rd99;
	st.global.f64 	[%rd102], %fd69;
	add.s32 	%r80, %r79, %r65;
	mul.wide.u32 	%rd103, %r80, 8;
	add.s64 	%rd104, %rd3, %rd103;
	ld.global.f64 	%fd70, [%rd104];
	add.s64 	%rd105, %rd2, %rd103;
	ld.global.f64 	%fd71, [%rd105];
	add.f64 	%fd72, %fd70, %fd71;
	add.s64 	%rd106, %rd1, %rd103;
	st.global.f64 	[%rd106], %fd72;
	add.s32 	%r104, %r104, 8;
$L__BB2_7:
	setp.eq.s32 	%p6, %r56, 0;
	@%p6 bra 	$L__BB2_13;
	and.b32  	%r59, %r65, 3;
	setp.lt.u32 	%p7, %r56, 4;
	@%p7 bra 	$L__BB2_10;
	mad.lo.s32 	%r81, %r104, %r65, %r55;
	mul.wide.u32 	%rd107, %r81, 8;
	add.s64 	%rd108, %rd3, %rd107;
	ld.global.f64 	%fd73, [%rd108];
	add.s64 	%rd109, %rd2, %rd107;
	ld.global.f64 	%fd74, [%rd109];
	add.f64 	%fd75, %fd73, %fd74;
	add.s64 	%rd110, %rd1, %rd107;
	st.global.f64 	[%rd110], %fd75;
	add.s32 	%r82, %r81, %r65;
	mul.wide.u32 	%rd111, %r82, 8;
	add.s64 	%rd112, %rd3, %rd111;
	ld.global.f64 	%fd76, [%rd112];
	add.s64 	%rd113, %rd2, %rd111;
	ld.global.f64 	%fd77, [%rd113];
	add.f64 	%fd78, %fd76, %fd77;
	add.s64 	%rd114, %rd1, %rd111;
	st.global.f64 	[%rd114], %fd78;
	add.s32 	%r83, %r82, %r65;
	mul.wide.u32 	%rd115, %r83, 8;
	add.s64 	%rd116, %rd3, %rd115;
	ld.global.f64 	%fd79, [%rd116];
	add.s64 	%rd117, %rd2, %rd115;
	ld.global.f64 	%fd80, [%rd117];
	add.f64 	%fd81, %fd79, %fd80;
	add.s64 	%rd118, %rd1, %rd115;
	st.global.f64 	[%rd118], %fd81;
	add.s32 	%r84, %r83, %r65;
	mul.wide.u32 	%rd119, %r84, 8;
	add.s64 	%rd120, %rd3, %rd119;
	ld.global.f64 	%fd82, [%rd120];
	add.s64 	%rd121, %rd2, %rd119;
	ld.global.f64 	%fd83, [%rd121];
	add.f64 	%fd84, %fd82, %fd83;
	add.s64 	%rd122, %rd1, %rd119;
	st.global.f64 	[%rd122], %fd84;
	add.s32 	%r104, %r104, 4;
$L__BB2_10:
	setp.eq.s32 	%p8, %r59, 0;
	@%p8 bra 	$L__BB2_13;
	mad.lo.s32 	%r85, %r104, %r65, %r55;
	mul.wide.u32 	%rd126, %r85, 8;
	mul.wide.u32 	%rd5, %r65, 8;
	neg.s32 	%r106, %r59;
$L__BB2_12:
	.pragma "nounroll";
	add.s64 	%rd123, %rd3, %rd126;
	ld.global.f64 	%fd85, [%rd123];
	add.s64 	%rd124, %rd2, %rd126;
	ld.global.f64 	%fd86, [%rd124];
	add.f64 	%fd87, %fd85, %fd86;
	add.s64 	%rd125, %rd1, %rd126;
	st.global.f64 	[%rd125], %fd87;
	add.s64 	%rd126, %rd126, %rd5;
	add.s32 	%r106, %r106, 1;
	setp.ne.s32 	%p9, %r106, 0;
	@%p9 bra 	$L__BB2_12;
$L__BB2_13:
	ret;

}


// ===== COMPILED SASS (sm_100) =====

	.target	sm_100

	.elftype	@"ET_EXEC"


//--------------------- .note.nv.tkinfo           --------------------------
	.section	.note.nv.tkinfo,"",@"SHT_NOTE"
	.sectionflags	@"SHF_NOTE_NV_TKINFO"
	.tkinfo
        /*0018*/ 	.word	0x00000002
        /*0030*/ 	.string	""
        /*0030*/ 	.string	"ptxas"
        /*0030*/ 	.string	"Cuda compilation tools, release 13.0, V13.0.88"
        /*0030*/ 	.string	"Build cuda_13.0.r13.0/compiler.36424714_0"
        /*0030*/ 	.string	"-arch sm_100 -m 64 "



//--------------------- .note.nv.cuinfo           --------------------------
	.section	.note.nv.cuinfo,"",@"SHT_NOTE"
	.sectionflags	@"SHF_NOTE_NV_CUINFO"
        /*0018*/ 	.short	0x0002
        /*001a*/ 	.short	0x0064
        /*001c*/ 	.short	0x0082
	.zero		2


//--------------------- .nv.info                  --------------------------
	.section	.nv.info,"",@"SHT_CUDA_INFO"
	.align	4


	//----- nvinfo : EIATTR_REGCOUNT
	.align		4
        /*0000*/ 	.byte	0x04, 0x2f
        /*0002*/ 	.short	(.L_1 - .L_0)
	.align		4
.L_0:
        /*0004*/ 	.word	index@(_Z6vecAddPdS_S_i)
        /*0008*/ 	.word	0x0000000e


	//----- nvinfo : EIATTR_FRAME_SIZE
	.align		4
.L_1:
        /*000c*/ 	.byte	0x04, 0x11
        /*000e*/ 	.short	(.L_3 - .L_2)
	.align		4
.L_2:
        /*0010*/ 	.word	index@(_Z6vecAddPdS_S_i)
        /*0014*/ 	.word	0x00000000


	//----- nvinfo : EIATTR_REGCOUNT
	.align		4
.L_3:
        /*0018*/ 	.byte	0x04, 0x2f
        /*001a*/ 	.short	(.L_5 - .L_4)
	.align		4
.L_4:
        /*001c*/ 	.word	index@(_Z12vecAddOneRowPdS_S_i)
        /*0020*/ 	.word	0x00000018


	//----- nvinfo : EIATTR_FRAME_SIZE
	.align		4
.L_5:
        /*0024*/ 	.byte	0x04, 0x11
        /*0026*/ 	.short	(.L_7 - .L_6)
	.align		4
.L_6:
        /*0028*/ 	.word	index@(_Z12vecAddOneRowPdS_S_i)
        /*002c*/ 	.word	0x00000000


	//----- nvinfo : EIATTR_REGCOUNT
	.align		4
.L_7:
        /*0030*/ 	.byte	0x04, 0x2f
        /*0032*/ 	.short	(.L_9 - .L_8)
	.align		4
.L_8:
        /*0034*/ 	.word	index@(_Z12vecAddOneColPdS_S_i)
        /*0038*/ 	.word	0x00000028


	//----- nvinfo : EIATTR_FRAME_SIZE
	.align		4
.L_9:
        /*003c*/ 	.byte	0x04, 0x11
        /*003e*/ 	.short	(.L_11 - .L_10)
	.align		4
.L_10:
        /*0040*/ 	.word	index@(_Z12vecAddOneColPdS_S_i)
        /*0044*/ 	.word	0x00000000


	//----- nvinfo : EIATTR_MIN_STACK_SIZE
	.align		4
.L_11:
        /*0048*/ 	.byte	0x04, 0x12
        /*004a*/ 	.short	(.L_13 - .L_12)
	.align		4
.L_12:
        /*004c*/ 	.word	index@(_Z12vecAddOneColPdS_S_i)
        /*0050*/ 	.word	0x00000000


	//----- nvinfo : EIATTR_MIN_STACK_SIZE
	.align		4
.L_13:
        /*0054*/ 	.byte	0x04, 0x12
        /*0056*/ 	.short	(.L_15 - .L_14)
	.align		4
.L_14:
        /*0058*/ 	.word	index@(_Z12vecAddOneRowPdS_S_i)
        /*005c*/ 	.word	0x00000000


	//----- nvinfo : EIATTR_MIN_STACK_SIZE
	.align		4
.L_15:
        /*0060*/ 	.byte	0x04, 0x12
        /*0062*/ 	.short	(.L_17 - .L_16)
	.align		4
.L_16:
        /*0064*/ 	.word	index@(_Z6vecAddPdS_S_i)
        /*0068*/ 	.word	0x00000000
.L_17:


//--------------------- .nv.compat                --------------------------
	.section	.nv.compat,"",@"SHT_CUDA_COMPAT_INFO"
	.align	4
        /*0000*/ 	.byte	0x02, 0x09, 0x00, 0x00, 0x02, 0x02, 0x01, 0x00, 0x02, 0x05, 0x05, 0x00, 0x03, 0x07, 0x01, 0x01
        /*0010*/ 	.byte	0x02, 0x03, 0x00, 0x00, 0x02, 0x06, 0x01, 0x00, 0x04, 0x0b, 0x08, 0x00, 0x01, 0x00, 0x00, 0x00
        /*0020*/ 	.byte	0x00, 0x00, 0x00, 0x00


//--------------------- .nv.info._Z12vecAddOneColPdS_S_i --------------------------
	.section	.nv.info._Z12vecAddOneColPdS_S_i,"",@"SHT_CUDA_INFO"
	.sectionflags	@""
	.align	4


	//----- nvinfo : EIATTR_CUDA_API_VERSION
	.align		4
        /*0000*/ 	.byte	0x04, 0x37
        /*0002*/ 	.short	(.L_19 - .L_18)
.L_18:
        /*0004*/ 	.word	0x00000082


	//----- nvinfo : EIATTR_KPARAM_INFO
	.align		4
.L_19:
        /*0008*/ 	.byte	0x04, 0x17
        /*000a*/ 	.short	(.L_21 - .L_20)
.L_20:
        /*000c*/ 	.word	0x00000000
        /*0010*/ 	.short	0x0003
        /*0012*/ 	.short	0x0018
        /*0014*/ 	.byte	0x00, 0xf0, 0x11, 0x00


	//----- nvinfo : EIATTR_KPARAM_INFO
	.align		4
.L_21:
        /*0018*/ 	.byte	0x04, 0x17
        /*001a*/ 	.short	(.L_23 - .L_22)
.L_22:
        /*001c*/ 	.word	0x00000000
        /*0020*/ 	.short	0x0002
        /*0022*/ 	.short	0x0010
        /*0024*/ 	.byte	0x00, 0xf5, 0x21, 0x00


	//----- nvinfo : EIATTR_KPARAM_INFO
	.align		4
.L_23:
        /*0028*/ 	.byte	0x04, 0x17
        /*002a*/ 	.short	(.L_25 - .L_24)
.L_24:
        /*002c*/ 	.word	0x00000000
        /*0030*/ 	.short	0x0001
        /*0032*/ 	.short	0x0008
        /*0034*/ 	.byte	0x00, 0xf5, 0x21, 0x00


	//----- nvinfo : EIATTR_KPARAM_INFO
	.align		4
.L_25:
        /*0038*/ 	.byte	0x04, 0x17
        /*003a*/ 	.short	(.L_27 - .L_26)
.L_26:
        /*003c*/ 	.word	0x00000000
        /*0040*/ 	.short	0x0000
        /*0042*/ 	.short	0x0000
        /*0044*/ 	.byte	0x00, 0xf5, 0x21, 0x00


	//----- nvinfo : EIATTR_SPARSE_MMA_MASK
	.align		4
.L_27:
        /*0048*/ 	.byte	0x03, 0x50
        /*004a*/ 	.short	0x0000


	//----- nvinfo : EIATTR_MAXREG_COUNT
	.align		4
        /*004c*/ 	.byte	0x03, 0x1b
        /*004e*/ 	.short	0x00ff


	//----- nvinfo : EIATTR_MERCURY_ISA_VERSION
	.align		4
        /*0050*/ 	.byte	0x03, 0x5f
        /*0052*/ 	.short	0x0101


	//----- nvinfo : EIATTR_VRC_CTA_INIT_COUNT
	.align		4
        /*0054*/ 	.byte	0x02, 0x4a
	.zero		1
	.zero		1


	//----- nvinfo : EIATTR_EXIT_INSTR_OFFSETS
	.align		4
        /*0058*/ 	.byte	0x04, 0x1c
        /*005a*/ 	.short	(.L_29 - .L_28)


	//   ....[0]....
.L_28:
        /*005c*/ 	.word	0x00000030


	//   ....[1]....
        /*0060*/ 	.word	0x00000a30


	//   ....[2]....
        /*0064*/ 	.word	0x00000ec0


	//   ....[3]....
        /*0068*/ 	.word	0x00001150


	//   ....[4]....
        /*006c*/ 	.word	0x00001290


	//----- nvinfo : EIATTR_CBANK_PARAM_SIZE
	.align		4
.L_29:
        /*0070*/ 	.byte	0x03, 0x19
        /*0072*/ 	.short	0x001c


	//----- nvinfo : EIATTR_PARAM_CBANK
	.align		4
        /*0074*/ 	.byte	0x04, 0x0a
        /*0076*/ 	.short	(.L_31 - .L_30)
	.align		4
.L_30:
        /*0078*/ 	.word	index@(.nv.constant0._Z12vecAddOneColPdS_S_i)
        /*007c*/ 	.short	0x0380
        /*007e*/ 	.short	0x001c


	//----- nvinfo : EIATTR_SW_WAR
	.align		4
.L_31:
        /*0080*/ 	.byte	0x04, 0x36
        /*0082*/ 	.short	(.L_33 - .L_32)
.L_32:
        /*0084*/ 	.word	0x00000008
.L_33:


//--------------------- .nv.info._Z12vecAddOneRowPdS_S_i --------------------------
	.section	.nv.info._Z12vecAddOneRowPdS_S_i,"",@"SHT_CUDA_INFO"
	.sectionflags	@""
	.align	4


	//----- nvinfo : EIATTR_CUDA_API_VERSION
	.align		4
        /*0000*/ 	.byte	0x04, 0x37
        /*0002*/ 	.short	(.L_35 - .L_34)
.L_34:
        /*0004*/ 	.word	0x00000082


	//----- nvinfo : EIATTR_KPARAM_INFO
	.align		4
.L_35:
        /*0008*/ 	.byte	0x04, 0x17
        /*000a*/ 	.short	(.L_37 - .L_36)
.L_36:
        /*000c*/ 	.word	0x00000000
        /*0010*/ 	.short	0x0003
        /*0012*/ 	.short	0x0018
        /*0014*/ 	.byte	0x00, 0xf0, 0x11, 0x00


	//----- nvinfo : EIATTR_KPARAM_INFO
	.align		4
.L_37:
        /*0018*/ 	.byte	0x04, 0x17
        /*001a*/ 	.short	(.L_39 - .L_38)
.L_38:
        /*001c*/ 	.word	0x00000000
        /*0020*/ 	.short	0x0002
        /*0022*/ 	.short	0x0010
        /*0024*/ 	.byte	0x00, 0xf5, 0x21, 0x00


	//----- nvinfo : EIATTR_KPARAM_INFO
	.align		4
.L_39:
        /*0028*/ 	.byte	0x04, 0x17
        /*002a*/ 	.short	(.L_41 - .L_40)
.L_40:
        /*002c*/ 	.word	0x00000000
        /*0030*/ 	.short	0x0001
        /*0032*/ 	.short	0x0008
        /*0034*/ 	.byte	0x00, 0xf5, 0x21, 0x00


	//----- nvinfo : EIATTR_KPARAM_INFO
	.align		4
.L_41:
        /*0038*/ 	.byte	0x04, 0x17
        /*003a*/ 	.short	(.L_43 - .L_42)
.L_42:
        /*003c*/ 	.word	0x00000000
        /*0040*/ 	.short	0x0000
        /*0042*/ 	.short	0x0000
        /*0044*/ 	.byte	0x00, 0xf5, 0x21, 0x00


	//----- nvinfo : EIATTR_SPARSE_MMA_MASK
	.align		4
.L_43:
        /*0048*/ 	.byte	0x03, 0x50
        /*004a*/ 	.short	0x0000


	//----- nvinfo : EIATTR_MAXREG_COUNT
	.align		4
        /*004c*/ 	.byte	0x03, 0x1b
        /*004e*/ 	.short	0x00ff


	//----- nvinfo : EIATTR_MERCURY_ISA_VERSION
	.align		4
        /*0050*/ 	.byte	0x03, 0x5f
        /*0052*/ 	.short	0x0101


	//----- nvinfo : EIATTR_VRC_CTA_INIT_COUNT
	.align		4
        /*0054*/ 	.byte	0x02, 0x4a
	.zero		1
	.zero		1


	//----- nvinfo : EIATTR_EXIT_INSTR_OFFSETS
	.align		4
        /*0058*/ 	.byte	0x04, 0x1c
        /*005a*/ 	.short	(.L_45 - .L_44)


	//   ....[0]....
.L_44:
        /*005c*/ 	.word	0x00000030


	//   ....[1]....
        /*0060*/ 	.word	0x00000660


	//   ....[2]....
        /*0064*/ 	.word	0x000009f0


	//   ....[3]....
        /*0068*/ 	.word	0x00000c80


	//   ....[4]....
        /*006c*/ 	.word	0x00000e80


	//----- nvinfo : EIATTR_CBANK_PARAM_SIZE
	.align		4
.L_45:
        /*0070*/ 	.byte	0x03, 0x19
        /*0072*/ 	.short	0x001c


	//----- nvinfo : EIATTR_PARAM_CBANK
	.align		4
        /*0074*/ 	.byte	0x04, 0x0a
        /*0076*/ 	.short	(.L_47 - .L_46)
	.align		4
.L_46:
        /*0078*/ 	.word	index@(.nv.constant0._Z12vecAddOneRowPdS_S_i)
        /*007c*/ 	.short	0x0380
        /*007e*/ 	.short	0x001c


	//----- nvinfo : EIATTR_SW_WAR
	.align		4
.L_47:
        /*0080*/ 	.byte	0x04, 0x36
        /*0082*/ 	.short	(.L_49 - .L_48)
.L_48:
        /*0084*/ 	.word	0x00000008
.L_49:


//--------------------- .nv.info._Z6vecAddPdS_S_i --------------------------
	.section	.nv.info._Z6vecAddPdS_S_i,"",@"SHT_CUDA_INFO"
	.sectionflags	@""
	.align	4


	//----- nvinfo : EIATTR_CUDA_API_VERSION
	.align		4
        /*0000*/ 	.byte	0x04, 0x37
        /*0002*/ 	.short	(.L_51 - .L_50)
.L_50:
        /*0004*/ 	.word	0x00000082


	//----- nvinfo : EIATTR_KPARAM_INFO
	.align		4
.L_51:
        /*0008*/ 	.byte	0x04, 0x17
        /*000a*/ 	.short	(.L_53 - .L_52)
.L_52:
        /*000c*/ 	.word	0x00000000
        /*0010*/ 	.short	0x0003
        /*0012*/ 	.short	0x0018
        /*0014*/ 	.byte	0x00, 0xf0, 0x11, 0x00


	//----- nvinfo : EIATTR_KPARAM_INFO
	.align		4
.L_53:
        /*0018*/ 	.byte	0x04, 0x17
        /*001a*/ 	.short	(.L_55 - .L_54)
.L_54:
        /*001c*/ 	.word	0x00000000
        /*0020*/ 	.short	0x0002
        /*0022*/ 	.short	0x0010
        /*0024*/ 	.byte	0x00, 0xf5, 0x21, 0x00


	//----- nvinfo : EIATTR_KPARAM_INFO
	.align		4
.L_55:
        /*0028*/ 	.byte	0x04, 0x17
        /*002a*/ 	.short	(.L_57 - .L_56)
.L_56:
        /*002c*/ 	.word	0x00000000
        /*0030*/ 	.short	0x0001
        /*0032*/ 	.short	0x0008
        /*0034*/ 	.byte	0x00, 0xf5, 0x21, 0x00


	//----- nvinfo : EIATTR_KPARAM_INFO
	.align		4
.L_57:
        /*0038*/ 	.byte	0x04, 0x17
        /*003a*/ 	.short	(.L_59 - .L_58)
.L_58:
        /*003c*/ 	.word	0x00000000
        /*0040*/ 	.short	0x0000
        /*0042*/ 	.short	0x0000
        /*0044*/ 	.byte	0x00, 0xf5, 0x21, 0x00


	//----- nvinfo : EIATTR_SPARSE_MMA_MASK
	.align		4
.L_59:
        /*0048*/ 	.byte	0x03, 0x50
        /*004a*/ 	.short	0x0000


	//----- nvinfo : EIATTR_MAXREG_COUNT
	.align		4
        /*004c*/ 	.byte	0x03, 0x1b
        /*004e*/ 	.short	0x00ff


	//----- nvinfo : EIATTR_MERCURY_ISA_VERSION
	.align		4
        /*0050*/ 	.byte	0x03, 0x5f
        /*0052*/ 	.short	0x0101


	//----- nvinfo : EIATTR_VRC_CTA_INIT_COUNT
	.align		4
        /*0054*/ 	.byte	0x02, 0x4a
	.zero		1
	.zero		1


	//----- nvinfo : EIATTR_EXIT_INSTR_OFFSETS
	.align		4
        /*0058*/ 	.byte	0x04, 0x1c
        /*005a*/ 	.short	(.L_61 - .L_60)


	//   ....[0]....
.L_60:
        /*005c*/ 	.word	0x00000080


	//   ....[1]....
        /*0060*/ 	.word	0x00000140


	//----- nvinfo : EIATTR_CBANK_PARAM_SIZE
	.align		4
.L_61:
        /*0064*/ 	.byte	0x03, 0x19
        /*0066*/ 	.short	0x001c


	//----- nvinfo : EIATTR_PARAM_CBANK
	.align		4
        /*0068*/ 	.byte	0x04, 0x0a
        /*006a*/ 	.short	(.L_63 - .L_62)
	.align		4
.L_62:
        /*006c*/ 	.word	index@(.nv.constant0._Z6vecAddPdS_S_i)
        /*0070*/ 	.short	0x0380
        /*0072*/ 	.short	0x001c


	//----- nvinfo : EIATTR_SW_WAR
	.align		4
.L_63:
        /*0074*/ 	.byte	0x04, 0x36
        /*0076*/ 	.short	(.L_65 - .L_64)
.L_64:
        /*0078*/ 	.word	0x00000008
.L_65:


//--------------------- .nv.callgraph             --------------------------
	.section	.nv.callgraph,"",@"SHT_CUDA_CALLGRAPH"
	.align	4
	.sectionentsize	8
	.align		4
        /*0000*/ 	.word	0x00000000
	.align		4
        /*0004*/ 	.word	0xffffffff
	.align		4
        /*0008*/ 	.word	0x00000000
	.align		4
        /*000c*/ 	.word	0xfffffffe
	.align		4
        /*0010*/ 	.word	0x00000000
	.align		4
        /*0014*/ 	.word	0xfffffffd
	.align		4
        /*0018*/ 	.word	0x00000000
	.align		4
        /*001c*/ 	.word	0xfffffffc


//--------------------- .text._Z12vecAddOneColPdS_S_i --------------------------
	.section	.text._Z12vecAddOneColPdS_S_i,"ax",@progbits
	.align	128
        .global         _Z12vecAddOneColPdS_S_i
        .type           _Z12vecAddOneColPdS_S_i,@function
        .size           _Z12vecAddOneColPdS_S_i,(.L_x_13 - _Z12vecAddOneColPdS_S_i)
        .other          _Z12vecAddOneColPdS_S_i,@"STO_CUDA_ENTRY STV_DEFAULT"
_Z12vecAddOneColPdS_S_i:
.text._Z12vecAddOneColPdS_S_i:
[----:B------:R-:W-:Y:S08]  /*0000*/  LDC R1, c[0x0][0x37c] ;  /* 0x0000df00ff017b82 */ /* 0x000ff00000000800 */
[----:B------:R-:W0:Y:S02]  /*0010*/  LDC R0, c[0x0][0x398] ;  /* 0x0000e600ff007b82 */ /* 0x000e240000000800 */
[----:B0-----:R-:W-:-:S13]  /*0020*/  ISETP.GE.AND P0, PT, R0, 0x1, PT ;  /* 0x000000010000780c */ /* 0x001fda0003f06270 */
[----:B------:R-:W-:Y:S05]  /*0030*/  @!P0 EXIT ;  /* 0x000000000000894d */ /* 0x000fea0003800000 */
[----:B------:R-:W0:Y:S01]  /*0040*/  S2R R3, SR_TID.X ;  /* 0x0000000000037919 */ /* 0x000e220000002100 */
[----:B------:R-:W-:Y:S01]  /*0050*/  IADD3 R2, PT, PT, R0, -0x1, RZ ;  /* 0xffffffff00027810 */ /* 0x000fe20007ffe0ff */
[----:B------:R-:W1:Y:S01]  /*0060*/  LDCU.64 UR4, c[0x0][0x358] ;  /* 0x00006b00ff0477ac */ /* 0x000e620008000a00 */
[----:B------:R-:W-:Y:S02]  /*0070*/  HFMA2 R4, -RZ, RZ, 0, 0 ;  /* 0x00000000ff047431 */ /* 0x000fe400000001ff */
[----:B------:R-:W-:-:S13]  /*0080*/  ISETP.GE.U32.AND P0, PT, R2, 0xf, PT ;  /* 0x0000000f0200780c */ /* 0x000fda0003f06070 */
[----:B------:R-:W-:Y:S05]  /*0090*/  @!P0 BRA `(.L_x_0) ;  /* 0x0000000800608947 */ /* 0x000fea0003800000 */
[----:B0-----:R-:W-:Y:S02]  /*00a0*/  MOV R10, R3 ;  /* 0x00000003000a7202 */ /* 0x001fe40000000f00 */
[----:B------:R-:W-:Y:S02]  /*00b0*/  LOP3.LUT R4, R0, 0x7ffffff0, RZ, 0xc0, !PT ;  /* 0x7ffffff000047812 */ /* 0x000fe400078ec0ff */
[----:B------:R-:W-:Y:S01]  /*00c0*/  IADD3 R12, PT, PT, R10, R0, RZ ;  /* 0x000000000a0c7210 */ /* 0x000fe20007ffe0ff */
[C-C-:B------:R-:W-:Y:S01]  /*00d0*/  IMAD R7, R0.reuse, 0x3, R10.reuse ;  /* 0x0000000300077824 */ /* 0x140fe200078e020a */
[CC--:B------:R-:W-:Y:S01]  /*00e0*/  LEA R5, R0.reuse, R10.reuse, 0x1 ;  /* 0x0000000a00057211 */ /* 0x0c0fe200078e08ff */
[C-C-:B------:R-:W-:Y:S01]  /*00f0*/  IMAD R11, R0.reuse, 0x5, R10.reuse ;  /* 0x00000005000b7824 */ /* 0x140fe200078e020a */
[CC--:B------:R-:W-:Y:S01]  /*0100*/  LEA R9, R0.reuse, R10.reuse, 0x2 ;  /* 0x0000000a00097211 */ /* 0x0c0fe200078e10ff */
[C-C-:B------:R-:W-:Y:S01]  /*0110*/  IMAD R13, R0.reuse, 0x6, R10.reuse ;  /* 0x00000006000d7824 */ /* 0x140fe200078e020a */
[C---:B------:R-:W-:Y:S01]  /*0120*/  LEA R17, R0.reuse, R10, 0x3 ;  /* 0x0000000a00117211 */ /* 0x040fe200078e18ff */
[--C-:B------:R-:W-:Y:S01]  /*0130*/  IMAD R15, R0, 0x7, R10.reuse ;  /* 0x00000007000f7824 */ /* 0x100fe200078e020a */
[----:B------:R-:W-:Y:S01]  /*0140*/  IADD3 R2, PT, PT, -R4, RZ, RZ ;  /* 0x000000ff04027210 */ /* 0x000fe20007ffe1ff */
[----:B------:R-:W-:-:S02]  /*0150*/  IMAD R19, R0, 0x9, R10 ;  /* 0x0000000900137824 */ /* 0x000fc400078e020a */
[C-C-:B------:R-:W-:Y:S02]  /*0160*/  IMAD R21, R0.reuse, 0xa, R10.reuse ;  /* 0x0000000a00157824 */ /* 0x140fe400078e020a */
[C-C-:B------:R-:W-:Y:S02]  /*0170*/  IMAD R33, R0.reuse, 0xb, R10.reuse ;  /* 0x0000000b00217824 */ /* 0x140fe400078e020a */
[C-C-:B------:R-:W-:Y:S02]  /*0180*/  IMAD R35, R0.reuse, 0xc, R10.reuse ;  /* 0x0000000c00237824 */ /* 0x140fe400078e020a */
[C-C-:B------:R-:W-:Y:S02]  /*0190*/  IMAD R37, R0.reuse, 0xd, R10.reuse ;  /* 0x0000000d00257824 */ /* 0x140fe400078e020a */
[C-C-:B------:R-:W-:Y:S02]  /*01a0*/  IMAD R6, R0.reuse, 0xe, R10.reuse ;  /* 0x0000000e00067824 */ /* 0x140fe400078e020a */
[----:B------:R-:W-:-:S07]  /*01b0*/  IMAD R8, R0, 0xf, R10 ;  /* 0x0000000f00087824 */ /* 0x000fce00078e020a */
.L_x_1:
[----:B------:R-:W0:Y:S08]  /*01c0*/  LDC.64 R30, c[0x0][0x380] ;  /* 0x0000e000ff1e7b82 */ /* 0x000e300000000a00 */
[----:B--2---:R-:W2:Y:S01]  /*01d0*/  LDC.64 R22, c[0x0][0x388] ;  /* 0x0000e200ff167b82 */ /* 0x004ea20000000a00 */
[----:B0-----:R-:W-:-:S06]  /*01e0*/  IMAD.WIDE.U32 R26, R10, 0x8, R30 ;  /* 0x000000080a1a7825 */ /* 0x001fcc00078e001e */
[----:B-1----:R-:W3:Y:S01]  /*01f0*/  LDG.E.64 R26, desc[UR4][R26.64] ;  /* 0x000000041a1a7981 */ /* 0x002ee2000c1e1b00 */
[----:B--2---:R-:W-:-:S05]  /*0200*/  IMAD.WIDE.U32 R24, R10, 0x8, R22 ;  /* 0x000000080a187825 */ /* 0x004fca00078e0016 */
[----:B------:R0:W3:Y:S02]  /*0210*/  LDG.E.64 R28, desc[UR4][R24.64] ;  /* 0x00000004181c7981 */ /* 0x0000e4000c1e1b00 */
[----:B0-----:R-:W0:Y:S01]  /*0220*/  LDC.64 R24, c[0x0][0x390] ;  /* 0x0000e400ff187b82 */ /* 0x001e220000000a00 */
[----:B---3--:R-:W-:Y:S01]  /*0230*/  DADD R28, R26, R28 ;  /* 0x000000001a1c7229 */ /* 0x008fe2000000001c */
[----:B0-----:R-:W-:-:S06]  /*0240*/  IMAD.WIDE.U32 R26, R10, 0x8, R24 ;  /* 0x000000080a1a7825 */ /* 0x001fcc00078e0018 */
[----:B------:R0:W-:Y:S02]  /*0250*/  STG.E.64 desc[UR4][R26.64], R28 ;  /* 0x0000001c1a007986 */ /* 0x0001e4000c101b04 */
[----:B0-----:R-:W-:-:S04]  /*0260*/  IMAD.WIDE.U32 R26, R12, 0x8, R30 ;  /* 0x000000080c1a7825 */ /* 0x001fc800078e001e */
[C---:B------:R-:W-:Y:S02]  /*0270*/  IMAD.WIDE.U32 R28, R12.reuse, 0x8, R22 ;  /* 0x000000080c1c7825 */ /* 0x040fe400078e0016 */
[----:B------:R-:W2:Y:S04]  /*0280*/  LDG.E.64 R26, desc[UR4][R26.64] ;  /* 0x000000041a1a7981 */ /* 0x000ea8000c1e1b00 */
[----:B------:R-:W2:Y:S02]  /*0290*/  LDG.E.64 R28, desc[UR4][R28.64] ;  /* 0x000000041c1c7981 */ /* 0x000ea4000c1e1b00 */
[----:B--2---:R-:W-:Y:S01]  /*02a0*/  DADD R28, R26, R28 ;  /* 0x000000001a1c7229 */ /* 0x004fe2000000001c */
[----:B------:R-:W-:-:S06]  /*02b0*/  IMAD.WIDE.U32 R26, R12, 0x8, R24 ;  /* 0x000000080c1a7825 */ /* 0x000fcc00078e0018 */
        /* <DEDUP_REMOVED lines=86> */
[----:B------:R-:W-:Y:S02]  /*0820*/  IMAD.WIDE.U32 R26, R6, 0x8, R22 ;  /* 0x00000008061a7825 */ /* 0x000fe400078e0016 */
[----:B------:R-:W2:Y:S04]  /*0830*/  LDG.E.64 R28, desc[UR4][R28.64] ;  /* 0x000000041c1c7981 */ /* 0x000ea8000c1e1b00 */
[----:B------:R-:W2:Y:S01]  /*0840*/  LDG.E.64 R26, desc[UR4][R26.64] ;  /* 0x000000041a1a7981 */ /* 0x000ea2000c1e1b00 */
[----:B------:R-:W-:-:S04]  /*0850*/  IMAD.WIDE.U32 R30, R8, 0x8, R30 ;  /* 0x00000008081e7825 */ /* 0x000fc800078e001e */
[----:B------:R-:W-:Y:S01]  /*0860*/  IMAD.WIDE.U32 R22, R8, 0x8, R22 ;  /* 0x0000000808167825 */ /* 0x000fe200078e0016 */
[----:B--2---:R-:W-:-:S03]  /*0870*/  DADD R26, R28, R26 ;  /* 0x000000001c1a7229 */ /* 0x004fc6000000001a */
[----:B------:R-:W-:-:S05]  /*0880*/  IMAD.WIDE.U32 R28, R6, 0x8, R24 ;  /* 0x00000008061c7825 */ /* 0x000fca00078e0018 */
[----:B------:R2:W-:Y:S04]  /*0890*/  STG.E.64 desc[UR4][R28.64], R26 ;  /* 0x0000001a1c007986 */ /* 0x0005e8000c101b04 */
[----:B------:R-:W3:Y:S04]  /*08a0*/  LDG.E.64 R30, desc[UR4][R30.64] ;  /* 0x000000041e1e7981 */ /* 0x000ee8000c1e1b00 */
[----:B------:R-:W3:Y:S01]  /*08b0*/  LDG.E.64 R22, desc[UR4][R22.64] ;  /* 0x0000000416167981 */ /* 0x000ee2000c1e1b00 */
[----:B------:R-:W-:-:S04]  /*08c0*/  IADD3 R2, PT, PT, R2, 0x10, RZ ;  /* 0x0000001002027810 */ /* 0x000fc80007ffe0ff */
[----:B------:R-:W-:Y:S01]  /*08d0*/  ISETP.NE.AND P0, PT, R2, RZ, PT ;  /* 0x000000ff0200720c */ /* 0x000fe20003f05270 */
[----:B------:R-:W-:Y:S01]  /*08e0*/  IMAD.WIDE.U32 R24, R8, 0x8, R24 ;  /* 0x0000000808187825 */ /* 0x000fe200078e0018 */
[C---:B------:R-:W-:Y:S02]  /*08f0*/  LEA R12, R0.reuse, R12, 0x4 ;  /* 0x0000000c000c7211 */ /* 0x040fe400078e20ff */
[C---:B------:R-:W-:Y:S02]  /*0900*/  LEA R5, R0.reuse, R5, 0x4 ;  /* 0x0000000500057211 */ /* 0x040fe400078e20ff */
[C---:B------:R-:W-:Y:S02]  /*0910*/  LEA R7, R0.reuse, R7, 0x4 ;  /* 0x0000000700077211 */ /* 0x040fe400078e20ff */
[C---:B------:R-:W-:Y:S02]  /*0920*/  LEA R9, R0.reuse, R9, 0x4 ;  /* 0x0000000900097211 */ /* 0x040fe400078e20ff */
[----:B------:R-:W-:-:S02]  /*0930*/  LEA R11, R0, R11, 0x4 ;  /* 0x0000000b000b7211 */ /* 0x000fc400078e20ff */
[C---:B------:R-:W-:Y:S02]  /*0940*/  LEA R13, R0.reuse, R13, 0x4 ;  /* 0x0000000d000d7211 */ /* 0x040fe400078e20ff */
        /* <DEDUP_REMOVED lines=9> */
[----:B------:R-:W-:Y:S01]  /*09e0*/  LEA R10, R0, R10, 0x4 ;  /* 0x0000000a000a7211 */ /* 0x000fe200078e20ff */
[----:B---3--:R-:W-:-:S07]  /*09f0*/  DADD R22, R30, R22 ;  /* 0x000000001e167229 */ /* 0x008fce0000000016 */
[----:B------:R2:W-:Y:S01]  /*0a00*/  STG.E.64 desc[UR4][R24.64], R22 ;  /* 0x0000001618007986 */ /* 0x0005e2000c101b04 */
[----:B------:R-:W-:Y:S05]  /*0a10*/  @P0 BRA `(.L_x_1) ;  /* 0xfffffff400e80947 */ /* 0x000fea000383ffff */
.L_x_0:
[----:B------:R-:W-:-:S13]  /*0a20*/  LOP3.LUT P0, R2, R0, 0xf, RZ, 0xc0, !PT ;  /* 0x0000000f00027812 */ /* 0x000fda000780c0ff */
[----:B-1----:R-:W-:Y:S05]  /*0a30*/  @!P0 EXIT ;  /* 0x000000000000894d */ /* 0x002fea0003800000 */
[----:B------:R-:W-:Y:S02]  /*0a40*/  ISETP.GE.U32.AND P0, PT, R2, 0x8, PT ;  /* 0x000000080200780c */ /* 0x000fe40003f06070 */
[----:B------:R-:W-:-:S04]  /*0a50*/  LOP3.LUT R5, R0, 0x7, RZ, 0xc0, !PT ;  /* 0x0000000700057812 */ /* 0x000fc800078ec0ff */
[----:B------:R-:W-:-:S07]  /*0a60*/  ISETP.NE.AND P1, PT, R5, RZ, PT ;  /* 0x000000ff0500720c */ /* 0x000fce0003f25270 */
[----:B------:R-:W-:Y:S06]  /*0a70*/  @!P0 BRA `(.L_x_2) ;  /* 0x0000000400108947 */ /* 0x000fec0003800000 */
[----:B------:R-:W1:Y:S01]  /*0a80*/  LDC.64 R6, c[0x0][0x380] ;  /* 0x0000e000ff067b82 */ /* 0x000e620000000a00 */
[----:B0-----:R-:W-:-:S07]  /*0a90*/  IMAD R19, R4, R0, R3 ;  /* 0x0000000004137224 */ /* 0x001fce00078e0203 */
[----:B------:R-:W0:Y:S08]  /*0aa0*/  LDC.64 R8, c[0x0][0x388] ;  /* 0x0000e200ff087b82 */ /* 0x000e300000000a00 */
[----:B------:R-:W3:Y:S01]  /*0ab0*/  LDC.64 R10, c[0x0][0x390] ;  /* 0x0000e400ff0a7b82 */ /* 0x000ee20000000a00 */
[----:B-1----:R-:W-:-:S06]  /*0ac0*/  IMAD.WIDE.U32 R12, R19, 0x8, R6 ;  /* 0x00000008130c7825 */ /* 0x002fcc00078e0006 */
[----:B------:R-:W4:Y:S01]  /*0ad0*/  LDG.E.64 R12, desc[UR4][R12.64] ;  /* 0x000000040c0c7981 */ /* 0x000f22000c1e1b00 */
[----:B0-----:R-:W-:-:S06]  /*0ae0*/  IMAD.WIDE.U32 R14, R19, 0x8, R8 ;  /* 0x00000008130e7825 */ /* 0x001fcc00078e0008 */
[----:B------:R-:W4:Y:S01]  /*0af0*/  LDG.E.64 R14, desc[UR4][R14.64] ;  /* 0x000000040e0e7981 */ /* 0x000f22000c1e1b00 */
[C---:B--2---:R-:W-:Y:S01]  /*0b00*/  IADD3 R25, PT, PT, R19.reuse, R0, RZ ;  /* 0x0000000013197210 */ /* 0x044fe20007ffe0ff */
[----:B---3--:R-:W-:-:S04]  /*0b10*/  IMAD.WIDE.U32 R18, R19, 0x8, R10 ;  /* 0x0000000813127825 */ /* 0x008fc800078e000a */
[----:B------:R-:W-:-:S04]  /*0b20*/  IMAD.WIDE.U32 R20, R25, 0x8, R6 ;  /* 0x0000000819147825 */ /* 0x000fc800078e0006 */
[----:B------:R-:W-:Y:S01]  /*0b30*/  IMAD.WIDE.U32 R22, R25, 0x8, R8 ;  /* 0x0000000819167825 */ /* 0x000fe200078e0008 */
[----:B----4-:R-:W-:-:S07]  /*0b40*/  DADD R16, R12, R14 ;  /* 0x000000000c107229 */ /* 0x010fce000000000e */
[----:B------:R0:W-:Y:S04]  /*0b50*/  STG.E.64 desc[UR4][R18.64], R16 ;  /* 0x0000001012007986 */ /* 0x0001e8000c101b04 */
[----:B------:R-:W2:Y:S04]  /*0b60*/  LDG.E.64 R20, desc[UR4][R20.64] ;  /* 0x0000000414147981 */ /* 0x000ea8000c1e1b00 */
[----:B------:R-:W2:Y:S01]  /*0b70*/  LDG.E.64 R22, desc[UR4][R22.64] ;  /* 0x0000000416167981 */ /* 0x000ea2000c1e1b00 */
[C---:B------:R-:W-:Y:S01]  /*0b80*/  IADD3 R29, PT, PT, R25.reuse, R0, RZ ;  /* 0x00000000191d7210 */ /* 0x040fe20007ffe0ff */
[----:B------:R-:W-:-:S04]  /*0b90*/  IMAD.WIDE.U32 R14, R25, 0x8, R10 ;  /* 0x00000008190e7825 */ /* 0x000fc800078e000a */
[----:B------:R-:W-:-:S04]  /*0ba0*/  IMAD.WIDE.U32 R24, R29, 0x8, R6 ;  /* 0x000000081d187825 */ /* 0x000fc800078e0006 */
[----:B------:R-:W-:Y:S01]  /*0bb0*/  IMAD.WIDE.U32 R26, R29, 0x8, R8 ;  /* 0x000000081d1a7825 */ /* 0x000fe200078e0008 */
[----:B--2---:R-:W-:-:S07]  /*0bc0*/  DADD R12, R20, R22 ;  /* 0x00000000140c7229 */ /* 0x004fce0000000016 */
[----:B------:R1:W-:Y:S04]  /*0bd0*/  STG.E.64 desc[UR4][R14.64], R12 ;  /* 0x0000000c0e007986 */ /* 0x0003e8000c101b04 */
[----:B------:R-:W2:Y:S04]  /*0be0*/  LDG.E.64 R24, desc[UR4][R24.64] ;  /* 0x0000000418187981 */ /* 0x000ea8000c1e1b00 */
[----:B------:R-:W2:Y:S01]  /*0bf0*/  LDG.E.64 R26, desc[UR4][R26.64] ;  /* 0x000000041a1a7981 */ /* 0x000ea2000c1e1b00 */
[C---:B------:R-:W-:Y:S01]  /*0c00*/  IADD3 R31, PT, PT, R29.reuse, R0, RZ ;  /* 0x000000001d1f7210 */ /* 0x040fe20007ffe0ff */
[----:B0-----:R-:W-:-:S04]  /*0c10*/  IMAD.WIDE.U32 R18, R29, 0x8, R10 ;  /* 0x000000081d127825 */ /* 0x001fc800078e000a */
[----:B------:R-:W-:-:S04]  /*0c20*/  IMAD.WIDE.U32 R20, R31, 0x8, R6 ;  /* 0x000000081f147825 */ /* 0x000fc800078e0006 */
[----:B------:R-:W-:Y:S01]  /*0c30*/  IMAD.WIDE.U32 R22, R31, 0x8, R8 ;  /* 0x000000081f167825 */ /* 0x000fe200078e0008 */
[----:B--2---:R-:W-:-:S07]  /*0c40*/  DADD R16, R24, R26 ;  /* 0x0000000018107229 */ /* 0x004fce000000001a */
[----:B------:R0:W-:Y:S04]  /*0c50*/  STG.E.64 desc[UR4][R18.64], R16 ;  /* 0x0000001012007986 */ /* 0x0001e8000c101b04 */
[----:B------:R-:W2:Y:S04]  /*0c60*/  LDG.E.64 R20, desc[UR4][R20.64] ;  /* 0x0000000414147981 */ /* 0x000ea8000c1e1b00 */
[----:B------:R-:W2:Y:S01]  /*0c70*/  LDG.E.64 R22, desc[UR4][R22.64] ;  /* 0x0000000416167981 */ /* 0x000ea2000c1e1b00 */
[C---:B------:R-:W-:Y:S01]  /*0c80*/  IADD3 R29, PT, PT, R31.reuse, R0, RZ ;  /* 0x000000001f1d7210 */ /* 0x040fe20007ffe0ff */
[----:B-1----:R-:W-:-:S04]  /*0c90*/  IMAD.WIDE.U32 R14, R31, 0x8, R10 ;  /* 0x000000081f0e7825 */ /* 0x002fc800078e000a */
        /* <DEDUP_REMOVED lines=28> */
[----:B------:R-:W1:Y:S04]  /*0e60*/  LDG.E.64 R6, desc[UR4][R6.64] ;  /* 0x0000000406067981 */ /* 0x000e68000c1e1b00 */
[----:B------:R-:W1:Y:S01]  /*0e70*/  LDG.E.64 R8, desc[UR4][R8.64] ;  /* 0x0000000408087981 */ /* 0x000e62000c1e1b00 */
[----:B------:R-:W-:Y:S01]  /*0e80*/  IMAD.WIDE.U32 R10, R31, 0x8, R10 ;  /* 0x000000081f0a7825 */ /* 0x000fe200078e000a */
[----:B------:R-:W-:Y:S01]  /*0e90*/  IADD3 R4, PT, PT, R4, 0x8, RZ ;  /* 0x0000000804047810 */ /* 0x000fe20007ffe0ff */
[----:B-1----:R-:W-:-:S07]  /*0ea0*/  DADD R12, R6, R8 ;  /* 0x00000000060c7229 */ /* 0x002fce0000000008 */
[----:B------:R3:W-:Y:S04]  /*0eb0*/  STG.E.64 desc[UR4][R10.64], R12 ;  /* 0x0000000c0a007986 */ /* 0x0007e8000c101b04 */
.L_x_2:
[----:B------:R-:W-:Y:S05]  /*0ec0*/  @!P1 EXIT ;  /* 0x000000000000994d */ /* 0x000fea0003800000 */
[----:B------:R-:W-:Y:S02]  /*0ed0*/  ISETP.GE.U32.AND P0, PT, R5, 0x4, PT ;  /* 0x000000040500780c */ /* 0x000fe40003f06070 */
[----:B------:R-:W-:-:S04]  /*0ee0*/  LOP3.LUT R2, R0, 0x3, RZ, 0xc0, !PT ;  /* 0x0000000300027812 */ /* 0x000fc800078ec0ff */
[----:B------:R-:W-:-:S07]  /*0ef0*/  ISETP.NE.AND P1, PT, R2, RZ, PT ;  /* 0x000000ff0200720c */ /* 0x000fce0003f25270 */
[----:B------:R-:W-:Y:S06]  /*0f00*/  @!P0 BRA `(.L_x_3) ;  /* 0x0000000000908947 */ /* 0x000fec0003800000 */
[----:B------:R-:W1:Y:S01]  /*0f10*/  LDC.64 R8, c[0x0][0x380] ;  /* 0x0000e000ff087b82 */ /* 0x000e620000000a00 */
[----:B0-2---:R-:W-:-:S07]  /*0f20*/  IMAD R23, R4, R0, R3 ;  /* 0x0000000004177224 */ /* 0x005fce00078e0203 */
[----:B---3--:R-:W0:Y:S08]  /*0f30*/  LDC.64 R10, c[0x0][0x388] ;  /* 0x0000e200ff0a7b82 */ /* 0x008e300000000a00 */
[----:B------:R-:W2:Y:S01]  /*0f40*/  LDC.64 R6, c[0x0][0x390] ;  /* 0x0000e400ff067b82 */ /* 0x000ea20000000a00 */
[----:B-1----:R-:W-:-:S05]  /*0f50*/  IMAD.WIDE.U32 R18, R23, 0x8, R8 ;  /* 0x0000000817127825 */ /* 0x002fca00078e0008 */
[----:B------:R-:W3:Y:S01]  /*0f60*/  LDG.E.64 R12, desc[UR4][R18.64] ;  /* 0x00000004120c7981 */ /* 0x000ee2000c1e1b00 */
[----:B0-----:R-:W-:-:S05]  /*0f70*/  IMAD.WIDE.U32 R20, R23, 0x8, R10 ;  /* 0x0000000817147825 */ /* 0x001fca00078e000a */
[----:B------:R-:W3:Y:S01]  /*0f80*/  LDG.E.64 R14, desc[UR4][R20.64] ;  /* 0x00000004140e7981 */ /* 0x000ee2000c1e1b00 */
[C---:B------:R-:W-:Y:S01]  /*0f90*/  IADD3 R5, PT, PT, R23.reuse, R0, RZ ;  /* 0x0000000017057210 */ /* 0x040fe20007ffe0ff */
[----:B--2---:R-:W-:-:S04]  /*0fa0*/  IMAD.WIDE.U32 R22, R23, 0x8, R6 ;  /* 0x0000000817167825 */ /* 0x004fc800078e0006 */
[----:B------:R-:W-:-:S04]  /*0fb0*/  IMAD.WIDE.U32 R24, R5, 0x8, R8 ;  /* 0x0000000805187825 */ /* 0x000fc800078e0008 */
[----:B------:R-:W-:Y:S01]  /*0fc0*/  IMAD.WIDE.U32 R26, R5, 0x8, R10 ;  /* 0x00000008051a7825 */ /* 0x000fe200078e000a */
[----:B---3--:R-:W-:-:S07]  /*0fd0*/  DADD R12, R12, R14 ;  /* 0x000000000c0c7229 */ /* 0x008fce000000000e */
        /* <DEDUP_REMOVED lines=19> */
[----:B------:R-:W-:Y:S01]  /*1110*/  IMAD.WIDE.U32 R6, R5, 0x8, R6 ;  /* 0x0000000805067825 */ /* 0x000fe200078e0006 */
[----:B------:R-:W-:Y:S01]  /*1120*/  IADD3 R4, PT, PT, R4, 0x4, RZ ;  /* 0x0000000404047810 */ /* 0x000fe20007ffe0ff */
[----:B--2---:R-:W-:-:S07]  /*1130*/  DADD R8, R8, R10 ;  /* 0x0000000008087229 */ /* 0x004fce000000000a */
[----:B------:R1:W-:Y:S04]  /*1140*/  STG.E.64 desc[UR4][R6.64], R8 ;  /* 0x0000000806007986 */ /* 0x0003e8000c101b04 */
.L_x_3:
[----:B------:R-:W-:Y:S05]  /*1150*/  @!P1 EXIT ;  /* 0x000000000000994d */ /* 0x000fea0003800000 */
[----:B0-----:R-:W-:Y:S01]  /*1160*/  IMAD R3, R4, R0, R3 ;  /* 0x0000000004037224 */ /* 0x001fe200078e0203 */
[----:B-1-3--:R-:W-:Y:S01]  /*1170*/  IADD3 R12, PT, PT, -R2, RZ, RZ ;  /* 0x000000ff020c7210 */ /* 0x00afe20007ffe1ff */
[----:B------:R-:W0:Y:S02]  /*1180*/  LDCU.64 UR6, c[0x0][0x390] ;  /* 0x00007200ff0677ac */ /* 0x000e240008000a00 */
[----:B------:R-:W-:Y:S01]  /*1190*/  IMAD.WIDE.U32 R2, R3, 0x8, RZ ;  /* 0x0000000803027825 */ /* 0x000fe200078e00ff */
[----:B------:R-:W1:Y:S06]  /*11a0*/  LDCU.128 UR8, c[0x0][0x380] ;  /* 0x00007000ff0877ac */ /* 0x000e6c0008000c00 */
.L_x_4:
[C---:B-1----:R-:W-:Y:S02]  /*11b0*/  IADD3 R6, P1, PT, R2.reuse, UR10, RZ ;  /* 0x0000000a02067c10 */ /* 0x042fe4000ff3e0ff */
[----:B------:R-:W-:Y:S02]  /*11c0*/  IADD3 R8, P0, PT, R2, UR8, RZ ;  /* 0x0000000802087c10 */ /* 0x000fe4000ff1e0ff */
[C---:B------:R-:W-:Y:S02]  /*11d0*/  IADD3.X R7, PT, PT, R3.reuse, UR11, RZ, P1, !PT ;  /* 0x0000000b03077c10 */ /* 0x040fe40008ffe4ff */
[----:B------:R-:W-:-:S04]  /*11e0*/  IADD3.X R9, PT, PT, R3, UR9, RZ, P0, !PT ;  /* 0x0000000903097c10 */ /* 0x000fc800087fe4ff */
[----:B---3--:R-:W3:Y:S04]  /*11f0*/  LDG.E.64 R6, desc[UR4][R6.64] ;  /* 0x0000000406067981 */ /* 0x008ee8000c1e1b00 */
[----:B------:R-:W3:Y:S01]  /*1200*/  LDG.E.64 R4, desc[UR4][R8.64] ;  /* 0x0000000408047981 */ /* 0x000ee2000c1e1b00 */
[----:B0-----:R-:W-:Y:S02]  /*1210*/  IADD3 R10, P0, PT, R2, UR6, RZ ;  /* 0x00000006020a7c10 */ /* 0x001fe4000ff1e0ff */
[----:B------:R-:W-:Y:S02]  /*1220*/  IADD3 R12, PT, PT, R12, 0x1, RZ ;  /* 0x000000010c0c7810 */ /* 0x000fe40007ffe0ff */
[----:B------:R-:W-:Y:S02]  /*1230*/  IADD3.X R11, PT, PT, R3, UR7, RZ, P0, !PT ;  /* 0x00000007030b7c10 */ /* 0x000fe400087fe4ff */
[----:B------:R-:W-:Y:S01]  /*1240*/  ISETP.NE.AND P0, PT, R12, RZ, PT ;  /* 0x000000ff0c00720c */ /* 0x000fe20003f05270 */
[----:B------:R-:W-:Y:S01]  /*1250*/  IMAD.WIDE.U32 R2, R0, 0x8, R2 ;  /* 0x0000000800027825 */ /* 0x000fe200078e0002 */
[----:B---3--:R-:W-:-:S07]  /*1260*/  DADD R4, R4, R6 ;  /* 0x0000000004047229 */ /* 0x008fce0000000006 */
[----:B------:R3:W-:Y:S04]  /*1270*/  STG.E.64 desc[UR4][R10.64], R4 ;  /* 0x000000040a007986 */ /* 0x0007e8000c101b04 */
[----:B------:R-:W-:Y:S05]  /*1280*/  @P0 BRA `(.L_x_4) ;  /* 0xfffffffc00c80947 */ /* 0x000fea000383ffff */
[----:B------:R-:W-:Y:S05]  /*1290*/  EXIT ;  /* 0x000000000000794d */ /* 0x000fea0003800000 */
.L_x_5:
[----:B------:R-:W-:-:S00]  /*12a0*/  BRA `(.L_x_5) ;  /* 0xfffffffc00fc7947 */ /* 0x000fc0000383ffff */
[----:B------:R-:W-:-:S00]  /*12b0*/  NOP ;  /* 0x0000000000007918 */ /* 0x000fc00000000000 */
        /* <DEDUP_REMOVED lines=12> */
.L_x_13:


//--------------------- .text._Z12vecAddOneRowPdS_S_i --------------------------
	.section	.text._Z12vecAddOneRowPdS_S_i,"ax",@progbits
	.align	128
        .global         _Z12vecAddOneRowPdS_S_i
        .type           _Z12vecAddOneRowPdS_S_i,@function
        .size           _Z12vecAddOneRowPdS_S_i,(.L_x_14 - _Z12vecAddOneRowPdS_S_i)
        .other          _Z12vecAddOneRowPdS_S_i,@"STO_CUDA_ENTRY STV_DEFAULT"
_Z12vecAddOneRowPdS_S_i:
.text._Z12vecAddOneRowPdS_S_i:
[----:B------:R-:W-:Y:S08]  /*0000*/  LDC R1, c[0x0][0x37c] ;  /* 0x0000df00ff017b82 */ /* 0x000ff00000000800 */
[----:B------:R-:W0:Y:S02]  /*0010*/  LDC R2, c[0x0][0x398] ;  /* 0x0000e600ff027b82 */ /* 0x000e240000000800 */
[----:B0-----:R-:W-:-:S13]  /*0020*/  ISETP.GE.AND P0, PT, R2, 0x1, PT ;  /* 0x000000010200780c */ /* 0x001fda0003f06270 */
[----:B------:R-:W-:Y:S05]  /*0030*/  @!P0 EXIT ;  /* 0x000000000000894d */ /* 0x000fea0003800000 */
[----:B------:R-:W0:Y:S01]  /*0040*/  S2R R3, SR_TID.X ;  /* 0x0000000000037919 */ /* 0x000e220000002100 */
[C---:B------:R-:W-:Y:S01]  /*0050*/  ISETP.GE.U32.AND P1, PT, R2.reuse, 0x10, PT ;  /* 0x000000100200780c */ /* 0x040fe20003f26070 */
[----:B------:R-:W1:Y:S01]  /*0060*/  LDCU.64 UR4, c[0x0][0x358] ;  /* 0x00006b00ff0477ac */ /* 0x000e620008000a00 */
[----:B------:R-:W-:Y:S01]  /*0070*/  LOP3.LUT R11, R2, 0xf, RZ, 0xc0, !PT ;  /* 0x0000000f020b7812 */ /* 0x000fe200078ec0ff */
[----:B------:R-:W-:-:S03]  /*0080*/  IMAD.MOV.U32 R0, RZ, RZ, RZ ;  /* 0x000000ffff007224 */ /* 0x000fc600078e00ff */
[----:B------:R-:W-:Y:S01]  /*0090*/  ISETP.NE.AND P0, PT, R11, RZ, PT ;  /* 0x000000ff0b00720c */ /* 0x000fe20003f05270 */
[----:B0-----:R-:W-:-:S06]  /*00a0*/  IMAD R3, R3, R2, RZ ;  /* 0x0000000203037224 */ /* 0x001fcc00078e02ff */
[----:B-1----:R-:W-:Y:S06]  /*00b0*/  @!P1 BRA `(.L_x_6) ;  /* 0x0000000400689947 */ /* 0x002fec0003800000 */
[----:B------:R-:W0:Y:S01]  /*00c0*/  LDCU.128 UR8, c[0x0][0x380] ;  /* 0x00007000ff0877ac */ /* 0x000e220008000c00 */
[----:B------:R-:W-:Y:S01]  /*00d0*/  IMAD.MOV.U32 R4, RZ, RZ, 0x40 ;  /* 0x00000040ff047424 */ /* 0x000fe200078e00ff */
[----:B------:R-:W-:Y:S01]  /*00e0*/  LOP3.LUT R0, R2, 0x7ffffff0, RZ, 0xc0, !PT ;  /* 0x7ffffff002007812 */ /* 0x000fe200078ec0ff */
[----:B------:R-:W-:Y:S01]  /*00f0*/  IMAD.MOV.U32 R5, RZ, RZ, 0x0 ;  /* 0x00000000ff057424 */ /* 0x000fe200078e00ff */
[----:B------:R-:W1:Y:S01]  /*0100*/  LDCU.64 UR6, c[0x0][0x390] ;  /* 0x00007200ff0677ac */ /* 0x000e620008000a00 */
[----:B------:R-:W-:-:S04]  /*0110*/  IMAD.WIDE.U32 R4, R3, 0x8, R4 ;  /* 0x0000000803047825 */ /* 0x000fc800078e0004 */
[----:B------:R-:W-:Y:S01]  /*0120*/  IMAD.MOV R10, RZ, RZ, -R0 ;  /* 0x000000ffff0a7224 */ /* 0x000fe200078e0a00 */
[C---:B0-----:R-:W-:Y:S02]  /*0130*/  IADD3 R12, P2, PT, R4.reuse, UR10, RZ ;  /* 0x0000000a040c7c10 */ /* 0x041fe4000ff5e0ff */
[C---:B------:R-:W-:Y:S02]  /*0140*/  IADD3 R6, P3, PT, R4.reuse, UR8, RZ ;  /* 0x0000000804067c10 */ /* 0x040fe4000ff7e0ff */
[----:B-1----:R-:W-:Y:S02]  /*0150*/  IADD3 R14, P1, PT, R4, UR6, RZ ;  /* 0x00000006040e7c10 */ /* 0x002fe4000ff3e0ff */
[C---:B------:R-:W-:Y:S02]  /*0160*/  IADD3.X R13, PT, PT, R5.reuse, UR11, RZ, P2, !PT ;  /* 0x0000000b050d7c10 */ /* 0x040fe400097fe4ff */
[C---:B------:R-:W-:Y:S02]  /*0170*/  IADD3.X R15, PT, PT, R5.reuse, UR7, RZ, P1, !PT ;  /* 0x00000007050f7c10 */ /* 0x040fe40008ffe4ff */
[----:B------:R-:W-:-:S07]  /*0180*/  IADD3.X R7, PT, PT, R5, UR9, RZ, P3, !PT ;  /* 0x0000000905077c10 */ /* 0x000fce0009ffe4ff */
.L_x_7:
[----:B------:R-:W-:Y:S01]  /*0190*/  IMAD.MOV.U32 R4, RZ, RZ, R12 ;  /* 0x000000ffff047224 */ /* 0x000fe200078e000c */
[----:B--2---:R-:W2:Y:S01]  /*01a0*/  LDG.E.64 R8, desc[UR4][R6.64+-0x40] ;  /* 0xffffc00406087981 */ /* 0x004ea2000c1e1b00 */
[----:B------:R-:W-:-:S05]  /*01b0*/  IMAD.MOV.U32 R5, RZ, RZ, R13 ;  /* 0x000000ffff057224 */ /* 0x000fca00078e000d */
[----:B------:R-:W2:Y:S02]  /*01c0*/  LDG.E.64 R12, desc[UR4][R4.64+-0x40] ;  /* 0xffffc004040c7981 */ /* 0x000ea4000c1e1b00 */
[----:B--2---:R-:W-:Y:S01]  /*01d0*/  DADD R12, R8, R12 ;  /* 0x00000000080c7229 */ /* 0x004fe2000000000c */
[----:B------:R-:W-:Y:S02]  /*01e0*/  IMAD.MOV.U32 R8, RZ, RZ, R14 ;  /* 0x000000ffff087224 */ /* 0x000fe400078e000e */
[----:B------:R-:W-:-:S05]  /*01f0*/  IMAD.MOV.U32 R9, RZ, RZ, R15 ;  /* 0x000000ffff097224 */ /* 0x000fca00078e000f */
[----:B------:R0:W-:Y:S04]  /*0200*/  STG.E.64 desc[UR4][R8.64+-0x40], R12 ;  /* 0xffffc00c08007986 */ /* 0x0001e8000c101b04 */
[----:B------:R-:W2:Y:S04]  /*0210*/  LDG.E.64 R14, desc[UR4][R6.64+-0x38] ;  /* 0xffffc804060e7981 */ /* 0x000ea8000c1e1b00 */
[----:B------:R-:W2:Y:S02]  /*0220*/  LDG.E.64 R16, desc[UR4][R4.64+-0x38] ;  /* 0xffffc80404107981 */ /* 0x000ea4000c1e1b00 */
[----:B--2---:R-:W-:-:S07]  /*0230*/  DADD R14, R14, R16 ;  /* 0x000000000e0e7229 */ /* 0x004fce0000000010 */
[----:B------:R1:W-:Y:S04]  /*0240*/  STG.E.64 desc[UR4][R8.64+-0x38], R14 ;  /* 0xffffc80e08007986 */ /* 0x0003e8000c101b04 */
[----:B------:R-:W2:Y:S04]  /*0250*/  LDG.E.64 R16, desc[UR4][R6.64+-0x30] ;  /* 0xffffd00406107981 */ /* 0x000ea8000c1e1b00 */
[----:B------:R-:W2:Y:S02]  /*0260*/  LDG.E.64 R18, desc[UR4][R4.64+-0x30] ;  /* 0xffffd00404127981 */ /* 0x000ea4000c1e1b00 */
[----:B--2---:R-:W-:-:S07]  /*0270*/  DADD R16, R16, R18 ;  /* 0x0000000010107229 */ /* 0x004fce0000000012 */
[----:B------:R2:W-:Y:S04]  /*0280*/  STG.E.64 desc[UR4][R8.64+-0x30], R16 ;  /* 0xffffd01008007986 */ /* 0x0005e8000c101b04 */
[----:B------:R-:W3:Y:S04]  /*0290*/  LDG.E.64 R18, desc[UR4][R6.64+-0x28] ;  /* 0xffffd80406127981 */ /* 0x000ee8000c1e1b00 */
[----:B------:R-:W3:Y:S02]  /*02a0*/  LDG.E.64 R20, desc[UR4][R4.64+-0x28] ;  /* 0xffffd80404147981 */ /* 0x000ee4000c1e1b00 */
[----:B---3--:R-:W-:-:S07]  /*02b0*/  DADD R18, R18, R20 ;  /* 0x0000000012127229 */ /* 0x008fce0000000014 */
[----:B------:R3:W-:Y:S04]  /*02c0*/  STG.E.64 desc[UR4][R8.64+-0x28], R18 ;  /* 0xffffd81208007986 */ /* 0x0007e8000c101b04 */
[----:B0-----:R-:W4:Y:S04]  /*02d0*/  LDG.E.64 R12, desc[UR4][R6.64+-0x20] ;  /* 0xffffe004060c7981 */ /* 0x001f28000c1e1b00 */
[----:B------:R-:W4:Y:S02]  /*02e0*/  LDG.E.64 R20, desc[UR4][R4.64+-0x20] ;  /* 0xffffe00404147981 */ /* 0x000f24000c1e1b00 */
[----:B----4-:R-:W-:-:S07]  /*02f0*/  DADD R12, R12, R20 ;  /* 0x000000000c0c7229 */ /* 0x010fce0000000014 */
[----:B------:R0:W-:Y:S04]  /*0300*/  STG.E.64 desc[UR4][R8.64+-0x20], R12 ;  /* 0xffffe00c08007986 */ /* 0x0001e8000c101b04 */
[----:B-1----:R-:W4:Y:S04]  /*0310*/  LDG.E.64 R14, desc[UR4][R6.64+-0x18] ;  /* 0xffffe804060e7981 */ /* 0x002f28000c1e1b00 */
[----:B------:R-:W4:Y:S02]  /*0320*/  LDG.E.64 R20, desc[UR4][R4.64+-0x18] ;  /* 0xffffe80404147981 */ /* 0x000f24000c1e1b00 */
[----:B----4-:R-:W-:-:S07]  /*0330*/  DADD R14, R14, R20 ;  /* 0x000000000e0e7229 */ /* 0x010fce0000000014 */
[----:B------:R1:W-:Y:S04]  /*0340*/  STG.E.64 desc[UR4][R8.64+-0x18], R14 ;  /* 0xffffe80e08007986 */ /* 0x0003e8000c101b04 */
[----:B--2---:R-:W2:Y:S04]  /*0350*/  LDG.E.64 R16, desc[UR4][R6.64+-0x10] ;  /* 0xfffff00406107981 */ /* 0x004ea8000c1e1b00 */
[----:B------:R-:W2:Y:S02]  /*0360*/  LDG.E.64 R20, desc[UR4][R4.64+-0x10] ;  /* 0xfffff00404147981 */ /* 0x000ea4000c1e1b00 */
[----:B--2---:R-:W-:-:S07]  /*0370*/  DADD R16, R16, R20 ;  /* 0x0000000010107229 */ /* 0x004fce0000000014 */
[----:B------:R2:W-:Y:S04]  /*0380*/  STG.E.64 desc[UR4][R8.64+-0x10], R16 ;  /* 0xfffff01008007986 */ /* 0x0005e8000c101b04 */
[----:B---3--:R-:W3:Y:S04]  /*0390*/  LDG.E.64 R18, desc[UR4][R6.64+-0x8] ;  /* 0xfffff80406127981 */ /* 0x008ee8000c1e1b00 */
        /* <DEDUP_REMOVED lines=28> */
[----:B------:R-:W2:Y:S01]  /*0560*/  LDG.E.64 R20, desc[UR4][R4.64+0x30] ;  /* 0x0000300404147981 */ /* 0x000ea2000c1e1b00 */
[----:B------:R-:W-:Y:S01]  /*0570*/  VIADD R10, R10, 0x10 ;  /* 0x000000100a0a7836 */ /* 0x000fe20000000000 */
[----:B--2---:R-:W-:-:S07]  /*0580*/  DADD R16, R16, R20 ;  /* 0x0000000010107229 */ /* 0x004fce0000000014 */
[----:B------:R2:W-:Y:S04]  /*0590*/  STG.E.64 desc[UR4][R8.64+0x30], R16 ;  /* 0x0000301008007986 */ /* 0x0005e8000c101b04 */
[----:B---3--:R3:W4:Y:S04]  /*05a0*/  LDG.E.64 R18, desc[UR4][R6.64+0x38] ;  /* 0x0000380406127981 */ /* 0x008728000c1e1b00 */
[----:B------:R-:W4:Y:S01]  /*05b0*/  LDG.E.64 R20, desc[UR4][R4.64+0x38] ;  /* 0x0000380404147981 */ /* 0x000f22000c1e1b00 */
[----:B------:R-:W-:Y:S02]  /*05c0*/  ISETP.NE.AND P1, PT, R10, RZ, PT ;  /* 0x000000ff0a00720c */ /* 0x000fe40003f25270 */
[----:B0-----:R-:W-:-:S02]  /*05d0*/  IADD3 R12, P3, PT, R4, 0x80, RZ ;  /* 0x00000080040c7810 */ /* 0x001fc40007f7e0ff */
[----:B-1----:R-:W-:Y:S02]  /*05e0*/  IADD3 R14, P2, PT, R8, 0x80, RZ ;  /* 0x00000080080e7810 */ /* 0x002fe40007f5e0ff */
[----:B---3--:R-:W-:Y:S01]  /*05f0*/  IADD3 R6, P4, PT, R6, 0x80, RZ ;  /* 0x0000008006067810 */ /* 0x008fe20007f9e0ff */
[----:B------:R-:W-:Y:S01]  /*0600*/  IMAD.X R13, RZ, RZ, R5, P3 ;  /* 0x000000ffff0d7224 */ /* 0x000fe200018e0605 */
[----:B------:R-:W-:-:S03]  /*0610*/  IADD3.X R15, PT, PT, RZ, R9, RZ, P2, !PT ;  /* 0x00000009ff0f7210 */ /* 0x000fc600017fe4ff */
[----:B------:R-:W-:Y:S01]  /*0620*/  IMAD.X R7, RZ, RZ, R7, P4 ;  /* 0x000000ffff077224 */ /* 0x000fe200020e0607 */
[----:B----4-:R-:W-:-:S07]  /*0630*/  DADD R18, R18, R20 ;  /* 0x0000000012127229 */ /* 0x010fce0000000014 */
[----:B------:R2:W-:Y:S01]  /*0640*/  STG.E.64 desc[UR4][R8.64+0x38], R18 ;  /* 0x0000381208007986 */ /* 0x0005e2000c101b04 */
[----:B------:R-:W-:Y:S05]  /*0650*/  @P1 BRA `(.L_x_7) ;  /* 0xfffffff800cc1947 */ /* 0x000fea000383ffff */
.L_x_6:
[----:B------:R-:W-:Y:S05]  /*0660*/  @!P0 EXIT ;  /* 0x000000000000894d */ /* 0x000fea0003800000 */
[----:B------:R-:W-:Y:S02]  /*0670*/  ISETP.GE.U32.AND P1, PT, R11, 0x8, PT ;  /* 0x000000080b00780c */ /* 0x000fe40003f26070 */
[----:B--2---:R-:W-:-:S04]  /*0680*/  LOP3.LUT R16, R2, 0x7, RZ, 0xc0, !PT ;  /* 0x0000000702107812 */ /* 0x004fc800078ec0ff */
[----:B------:R-:W-:-:S07]  /*0690*/  ISETP.NE.AND P0, PT, R16, RZ, PT ;  /* 0x000000ff1000720c */ /* 0x000fce0003f05270 */
[----:B------:R-:W-:Y:S06]  /*06a0*/  @!P1 BRA `(.L_x_8) ;  /* 0x0000000000d09947 */ /* 0x000fec0003800000 */
[----:B------:R-:W0:Y:S01]  /*06b0*/  LDC.64 R10, c[0x0][0x380] ;  /* 0x0000e000ff0a7b82 */ /* 0x000e220000000a00 */
[C---:B------:R-:W-:Y:S01]  /*06c0*/  IMAD.IADD R5, R3.reuse, 0x1, R0 ;  /* 0x0000000103057824 */ /* 0x040fe200078e0200 */
[----:B------:R-:W1:Y:S06]  /*06d0*/  LDCU.128 UR8, c[0x0][0x380] ;  /* 0x00007000ff0877ac */ /* 0x000e6c0008000c00 */
[----:B------:R-:W2:Y:S08]  /*06e0*/  LDC.64 R12, c[0x0][0x388] ;  /* 0x0000e200ff0c7b82 */ /* 0x000eb00000000a00 */
[----:B------:R-:W3:Y:S01]  /*06f0*/  LDC.64 R8, c[0x0][0x390] ;  /* 0x0000e400ff087b82 */ /* 0x000ee20000000a00 */
[----:B------:R-:W-:Y:S01]  /*0700*/  IADD3 R20, P1, PT, R3, R0, RZ ;  /* 0x0000000003147210 */ /* 0x000fe20007f3e0ff */
[----:B------:R-:W4:Y:S01]  /*0710*/  LDCU.64 UR6, c[0x0][0x390] ;  /* 0x00007200ff0677ac */ /* 0x000f220008000a00 */
[----:B0-----:R-:W-:-:S06]  /*0720*/  IMAD.WIDE.U32 R10, R5, 0x8, R10 ;  /* 0x00000008050a7825 */ /* 0x001fcc00078e000a */
[----:B------:R-:W5:Y:S01]  /*0730*/  LDG.E.64 R10, desc[UR4][R10.64] ;  /* 0x000000040a0a7981 */ /* 0x000f62000c1e1b00 */
[----:B--2---:R-:W-:-:S06]  /*0740*/  IMAD.WIDE.U32 R12, R5, 0x8, R12 ;  /* 0x00000008050c7825 */ /* 0x004fcc00078e000c */
[----:B------:R-:W5:Y:S01]  /*0750*/  LDG.E.64 R12, desc[UR4][R12.64] ;  /* 0x000000040c0c7981 */ /* 0x000f62000c1e1b00 */
[----:B------:R-:W-:Y:S02]  /*0760*/  IMAD.X R7, RZ, RZ, RZ, P1 ;  /* 0x000000ffff077224 */ /* 0x000fe400008e06ff */
[----:B------:R-:W-:-:S03]  /*0770*/  IMAD.SHL.U32 R17, R20, 0x8, RZ ;  /* 0x0000000814117824 */ /* 0x000fc600078e00ff */
[----:B------:R-:W-:Y:S02]  /*0780*/  SHF.L.U64.HI R20, R20, 0x3, R7 ;  /* 0x0000000314147819 */ /* 0x000fe40000010207 */
[C---:B-1----:R-:W-:Y:S02]  /*0790*/  IADD3 R6, P1, PT, R17.reuse, UR8, RZ ;  /* 0x0000000811067c10 */ /* 0x042fe4000ff3e0ff */
[----:B------:R-:W-:Y:S02]  /*07a0*/  IADD3 R4, P2, PT, R17, UR10, RZ ;  /* 0x0000000a11047c10 */ /* 0x000fe4000ff5e0ff */
[C---:B------:R-:W-:Y:S01]  /*07b0*/  IADD3.X R7, PT, PT, R20.reuse, UR9, RZ, P1, !PT ;  /* 0x0000000914077c10 */ /* 0x040fe20008ffe4ff */
[----:B-----5:R-:W-:Y:S01]  /*07c0*/  DADD R14, R10, R12 ;  /* 0x000000000a0e7229 */ /* 0x020fe2000000000c */
[----:B---3--:R-:W-:Y:S01]  /*07d0*/  IMAD.WIDE.U32 R10, R5, 0x8, R8 ;  /* 0x00000008050a7825 */ /* 0x008fe200078e0008 */
[----:B------:R-:W-:-:S05]  /*07e0*/  IADD3.X R5, PT, PT, R20, UR11, RZ, P2, !PT ;  /* 0x0000000b14057c10 */ /* 0x000fca00097fe4ff */
[----:B------:R0:W-:Y:S04]  /*07f0*/  STG.E.64 desc[UR4][R10.64], R14 ;  /* 0x0000000e0a007986 */ /* 0x0001e8000c101b04 */
[----:B------:R-:W2:Y:S04]  /*0800*/  LDG.E.64 R12, desc[UR4][R6.64+0x8] ;  /* 0x00000804060c7981 */ /* 0x000ea8000c1e1b00 */
[----:B------:R-:W2:Y:S01]  /*0810*/  LDG.E.64 R18, desc[UR4][R4.64+0x8] ;  /* 0x0000080404127981 */ /* 0x000ea2000c1e1b00 */
[----:B----4-:R-:W-:-:S04]  /*0820*/  IADD3 R8, P1, PT, R17, UR6, RZ ;  /* 0x0000000611087c10 */ /* 0x010fc8000ff3e0ff */
[----:B------:R-:W-:Y:S01]  /*0830*/  IADD3.X R9, PT, PT, R20, UR7, RZ, P1, !PT ;  /* 0x0000000714097c10 */ /* 0x000fe20008ffe4ff */
[----:B--2---:R-:W-:-:S07]  /*0840*/  DADD R12, R12, R18 ;  /* 0x000000000c0c7229 */ /* 0x004fce0000000012 */
[----:B------:R1:W-:Y:S04]  /*0850*/  STG.E.64 desc[UR4][R8.64+0x8], R12 ;  /* 0x0000080c08007986 */ /* 0x0003e8000c101b04 */
[----:B------:R-:W2:Y:S04]  /*0860*/  LDG.E.64 R18, desc[UR4][R6.64+0x10] ;  /* 0x0000100406127981 */ /* 0x000ea8000c1e1b00 */
[----:B------:R-:W2:Y:S02]  /*0870*/  LDG.E.64 R20, desc[UR4][R4.64+0x10] ;  /* 0x0000100404147981 */ /* 0x000ea4000c1e1b00 */
[----:B--2---:R-:W-:-:S07]  /*0880*/  DADD R18, R18, R20 ;  /* 0x0000000012127229 */ /* 0x004fce0000000014 */
[----:B------:R2:W-:Y:S04]  /*0890*/  STG.E.64 desc[UR4][R8.64+0x10], R18 ;  /* 0x0000101208007986 */ /* 0x0005e8000c101b04 */
[----:B0-----:R-:W3:Y:S04]  /*08a0*/  LDG.E.64 R10, desc[UR4][R6.64+0x18] ;  /* 0x00001804060a7981 */ /* 0x001ee8000c1e1b00 */
[----:B------:R-:W3:Y:S02]  /*08b0*/  LDG.E.64 R14, desc[UR4][R4.64+0x18] ;  /* 0x00001804040e7981 */ /* 0x000ee4000c1e1b00 */
[----:B---3--:R-:W-:-:S07]  /*08c0*/  DADD R10, R10, R14 ;  /* 0x000000000a0a7229 */ /* 0x008fce000000000e */
[----:B------:R0:W-:Y:S04]  /*08d0*/  STG.E.64 desc[UR4][R8.64+0x18], R10 ;  /* 0x0000180a08007986 */ /* 0x0001e8000c101b04 */
[----:B------:R-:W3:Y:S04]  /*08e0*/  LDG.E.64 R14, desc[UR4][R6.64+0x20] ;  /* 0x00002004060e7981 */ /* 0x000ee8000c1e1b00 */
[----:B------:R-:W3:Y:S02]  /*08f0*/  LDG.E.64 R20, desc[UR4][R4.64+0x20] ;  /* 0x0000200404147981 */ /* 0x000ee4000c1e1b00 */
[----:B---3--:R-:W-:-:S07]  /*0900*/  DADD R14, R14, R20 ;  /* 0x000000000e0e7229 */ /* 0x008fce0000000014 */
        /* <DEDUP_REMOVED lines=9> */
[----:B0-----:R-:W2:Y:S04]  /*09a0*/  LDG.E.64 R10, desc[UR4][R6.64+0x38] ;  /* 0x00003804060a7981 */ /* 0x001ea8000c1e1b00 */
[----:B------:R-:W2:Y:S01]  /*09b0*/  LDG.E.64 R20, desc[UR4][R4.64+0x38] ;  /* 0x0000380404147981 */ /* 0x000ea2000c1e1b00 */
[----:B------:R-:W-:Y:S01]  /*09c0*/  VIADD R0, R0, 0x8 ;  /* 0x0000000800007836 */ /* 0x000fe20000000000 */
[----:B--2---:R-:W-:-:S07]  /*09d0*/  DADD R10, R10, R20 ;  /* 0x000000000a0a7229 */ /* 0x004fce0000000014 */
[----:B------:R3:W-:Y:S04]  /*09e0*/  STG.E.64 desc[UR4][R8.64+0x38], R10 ;  /* 0x0000380a08007986 */ /* 0x0007e8000c101b04 */
.L_x_8:
[----:B------:R-:W-:Y:S05]  /*09f0*/  @!P0 EXIT ;  /* 0x000000000000894d */ /* 0x000fea0003800000 */
[----:B------:R-:W-:Y:S02]  /*0a00*/  ISETP.GE.U32.AND P1, PT, R16, 0x4, PT ;  /* 0x000000041000780c */ /* 0x000fe40003f26070 */
[----:B------:R-:W-:-:S04]  /*0a10*/  LOP3.LUT R2, R2, 0x3, RZ, 0xc0, !PT ;  /* 0x0000000302027812 */ /* 0x000fc800078ec0ff */
[----:B------:R-:W-:-:S07]  /*0a20*/  ISETP.NE.AND P0, PT, R2, RZ, PT ;  /* 0x000000ff0200720c */ /* 0x000fce0003f05270 */
[----:B------:R-:W-:Y:S06]  /*0a30*/  @!P1 BRA `(.L_x_9) ;  /* 0x0000000000909947 */ /* 0x000fec0003800000 */
[----:B------:R-:W0:Y:S01]  /*0a40*/  LDC.64 R4, c[0x0][0x380] ;  /* 0x0000e000ff047b82 */ /* 0x000e220000000a00 */
[CC--:B---3--:R-:W-:Y:S01]  /*0a50*/  IADD3 R19, PT, PT, R3.reuse, R0.reuse, RZ ;  /* 0x0000000003137210 */ /* 0x0c8fe20007ffe0ff */
[----:B------:R-:W1:Y:S06]  /*0a60*/  LDCU.128 UR8, c[0x0][0x380] ;  /* 0x00007000ff0877ac */ /* 0x000e6c0008000c00 */
[----:B------:R-:W2:Y:S08]  /*0a70*/  LDC.64 R6, c[0x0][0x388] ;  /* 0x0000e200ff067b82 */ /* 0x000eb00000000a00 */
[----:B------:R-:W3:Y:S01]  /*0a80*/  LDC.64 R14, c[0x0][0x390] ;  /* 0x0000e400ff0e7b82 */ /* 0x000ee20000000a00 */
[----:B------:R-:W-:Y:S01]  /*0a90*/  IADD3 R8, P1, PT, R3, R0, RZ ;  /* 0x0000000003087210 */ /* 0x000fe20007f3e0ff */
[----:B------:R-:W4:Y:S01]  /*0aa0*/  LDCU.64 UR6, c[0x0][0x390] ;  /* 0x00007200ff0677ac */ /* 0x000f220008000a00 */
[----:B0-----:R-:W-:-:S06]  /*0ab0*/  IMAD.WIDE.U32 R4, R19, 0x8, R4 ;  /* 0x0000000813047825 */ /* 0x001fcc00078e0004 */
[----:B------:R-:W5:Y:S01]  /*0ac0*/  LDG.E.64 R4, desc[UR4][R4.64] ;  /* 0x0000000404047981 */ /* 0x000f62000c1e1b00 */
[----:B--2---:R-:W-:-:S05]  /*0ad0*/  IMAD.WIDE.U32 R12, R19, 0x8, R6 ;  /* 0x00000008130c7825 */ /* 0x004fca00078e0006 */
[----:B------:R-:W5:Y:S01]  /*0ae0*/  LDG.E.64 R6, desc[UR4][R12.64] ;  /* 0x000000040c067981 */ /* 0x000f62000c1e1b00 */
[----:B------:R-:W-:Y:S02]  /*0af0*/  IMAD.X R9, RZ, RZ, RZ, P1 ;  /* 0x000000ffff097224 */ /* 0x000fe400008e06ff */
[----:B------:R-:W-:-:S03]  /*0b00*/  IMAD.SHL.U32 R17, R8, 0x8, RZ ;  /* 0x0000000808117824 */ /* 0x000fc600078e00ff */
[----:B------:R-:W-:Y:S02]  /*0b10*/  SHF.L.U64.HI R16, R8, 0x3, R9 ;  /* 0x0000000308107819 */ /* 0x000fe40000010209 */
[----:B-1----:R-:W-:Y:S01]  /*0b20*/  IADD3 R8, P1, PT, R17, UR8, RZ ;  /* 0x0000000811087c10 */ /* 0x002fe2000ff3e0ff */
[----:B---3--:R-:W-:-:S03]  /*0b30*/  IMAD.WIDE.U32 R18, R19, 0x8, R14 ;  /* 0x0000000813127825 */ /* 0x008fc600078e000e */
[----:B------:R-:W-:Y:S01]  /*0b40*/  IADD3.X R9, PT, PT, R16, UR9, RZ, P1, !PT ;  /* 0x0000000910097c10 */ /* 0x000fe20008ffe4ff */
[----:B-----5:R-:W-:Y:S01]  /*0b50*/  DADD R10, R4, R6 ;  /* 0x00000000040a7229 */ /* 0x020fe20000000006 */
[----:B------:R-:W-:-:S04]  /*0b60*/  IADD3 R6, P2, PT, R17, UR10, RZ ;  /* 0x0000000a11067c10 */ /* 0x000fc8000ff5e0ff */
[----:B------:R-:W-:Y:S02]  /*0b70*/  IADD3.X R7, PT, PT, R16, UR11, RZ, P2, !PT ;  /* 0x0000000b10077c10 */ /* 0x000fe400097fe4ff */
        /* <DEDUP_REMOVED lines=16> */
.L_x_9:
[----:B------:R-:W-:Y:S05]  /*0c80*/  @!P0 EXIT ;  /* 0x000000000000894d */ /* 0x000fea0003800000 */
[----:B------:R-:W0:Y:S01]  /*0c90*/  LDC.64 R6, c[0x0][0x388] ;  /* 0x0000e200ff067b82 */ /* 0x000e220000000a00 */
[----:B------:R-:W-:Y:S02]  /*0ca0*/  IMAD.IADD R3, R3, 0x1, R0 ;  /* 0x0000000103037824 */ /* 0x000fe400078e0200 */
[----:B------:R-:W-:-:S05]  /*0cb0*/  IMAD.MOV R0, RZ, RZ, -R2 ;  /* 0x000000ffff007224 */ /* 0x000fca00078e0a02 */
[----:B-1----:R-:W1:Y:S08]  /*0cc0*/  LDC.64 R4, c[0x0][0x390] ;  /* 0x0000e400ff047b82 */ /* 0x002e700000000a00 */
[----:B---3--:R-:W2:Y:S01]  /*0cd0*/  LDC.64 R8, c[0x0][0x380] ;  /* 0x0000e000ff087b82 */ /* 0x008ea20000000a00 */
[----:B0-----:R-:W-:-:S04]  /*0ce0*/  IMAD.WIDE.U32 R6, R3, 0x8, R6 ;  /* 0x0000000803067825 */ /* 0x001fc800078e0006 */
[----:B------:R-:W-:Y:S01]  /*0cf0*/  IMAD.MOV.U32 R11, RZ, RZ, R7 ;  /* 0x000000ffff0b7224 */ /* 0x000fe200078e0007 */
[----:B------:R-:W-:Y:S01]  /*0d00*/  MOV R10, R6 ;  /* 0x00000006000a7202 */ /* 0x000fe20000000f00 */
[----:B-1----:R-:W-:-:S04]  /*0d10*/  IMAD.WIDE.U32 R4, R3, 0x8, R4 ;  /* 0x0000000803047825 */ /* 0x002fc800078e0004 */
[----:B------:R-:W-:Y:S02]  /*0d20*/  IMAD.MOV.U32 R12, RZ, RZ, R4 ;  /* 0x000000ffff0c7224 */ /* 0x000fe400078e0004 */
[----:B------:R-:W-:Y:S02]  /*0d30*/  IMAD.MOV.U32 R13, RZ, RZ, R5 ;  /* 0x000000ffff0d7224 */ /* 0x000fe400078e0005 */
[----:B--2---:R-:W-:-:S07]  /*0d40*/  IMAD.WIDE.U32 R8, R3, 0x8, R8 ;  /* 0x0000000803087825 */ /* 0x004fce00078e0008 */
.L_x_10:
[----:B0-----:R-:W-:Y:S02]  /*0d50*/  IMAD.MOV.U32 R4, RZ, RZ, R10 ;  /* 0x000000ffff047224 */ /* 0x001fe400078e000a */
[----:B------:R-:W-:Y:S02]  /*0d60*/  IMAD.MOV.U32 R5, RZ, RZ, R11 ;  /* 0x000000ffff057224 */ /* 0x000fe400078e000b */
[----:B------:R-:W-:Y:S02]  /*0d70*/  IMAD.MOV.U32 R6, RZ, RZ, R8 ;  /* 0x000000ffff067224 */ /* 0x000fe400078e0008 */
[----:B------:R-:W-:Y:S02]  /*0d80*/  IMAD.MOV.U32 R7, RZ, RZ, R9 ;  /* 0x000000ffff077224 */ /* 0x000fe400078e0009 */
[----:B------:R-:W2:Y:S04]  /*0d90*/  LDG.E.64 R4, desc[UR4][R4.64] ;  /* 0x0000000404047981 */ /* 0x000ea8000c1e1b00 */
[----:B------:R-:W2:Y:S01]  /*0da0*/  LDG.E.64 R2, desc[UR4][R6.64] ;  /* 0x0000000406027981 */ /* 0x000ea2000c1e1b00 */
[----:B------:R-:W-:-:S05]  /*0db0*/  VIADD R0, R0, 0x1 ;  /* 0x0000000100007836 */ /* 0x000fca0000000000 */
[----:B------:R-:W-:Y:S02]  /*0dc0*/  ISETP.NE.AND P0, PT, R0, RZ, PT ;  /* 0x000000ff0000720c */ /* 0x000fe40003f05270 */
[----:B------:R-:W-:Y:S02]  /*0dd0*/  IADD3 R10, P2, PT, R10, 0x8, RZ ;  /* 0x000000080a0a7810 */ /* 0x000fe40007f5e0ff */
[----:B------:R-:W-:-:S03]  /*0de0*/  IADD3 R8, P3, PT, R8, 0x8, RZ ;  /* 0x0000000808087810 */ /* 0x000fc60007f7e0ff */
[----:B------:R-:W-:Y:S02]  /*0df0*/  IMAD.X R11, RZ, RZ, R11, P2 ;  /* 0x000000ffff0b7224 */ /* 0x000fe400010e060b */
[----:B------:R-:W-:Y:S01]  /*0e00*/  IMAD.X R9, RZ, RZ, R9, P3 ;  /* 0x000000ffff097224 */ /* 0x000fe200018e0609 */
[----:B--2---:R-:W-:Y:S01]  /*0e10*/  DADD R2, R2, R4 ;  /* 0x0000000002027229 */ /* 0x004fe20000000004 */
[----:B------:R-:W-:Y:S01]  /*0e20*/  MOV R4, R12 ;  /* 0x0000000c00047202 */ /* 0x000fe20000000f00 */
[----:B------:R-:W-:Y:S01]  /*0e30*/  IMAD.MOV.U32 R5, RZ, RZ, R13 ;  /* 0x000000ffff057224 */ /* 0x000fe200078e000d */
[----:B------:R-:W-:-:S04]  /*0e40*/  IADD3 R12, P1, PT, R12, 0x8, RZ ;  /* 0x000000080c0c7810 */ /* 0x000fc80007f3e0ff */
[----:B------:R0:W-:Y:S01]  /*0e50*/  STG.E.64 desc[UR4][R4.64], R2 ;  /* 0x0000000204007986 */ /* 0x0001e2000c101b04 */
[----:B------:R-:W-:Y:S01]  /*0e60*/  IMAD.X R13, RZ, RZ, R13, P1 ;  /* 0x000000ffff0d7224 */ /* 0x000fe200008e060d */
[----:B------:R-:W-:Y:S07]  /*0e70*/  @P0 BRA `(.L_x_10) ;  /* 0xfffffffc00b40947 */ /* 0x000fee000383ffff */
[----:B------:R-:W-:Y:S05]  /*0e80*/  EXIT ;  /* 0x000000000000794d */ /* 0x000fea0003800000 */
.L_x_11:
        /* <DEDUP_REMOVED lines=15> */
.L_x_14:


//--------------------- .text._Z6vecAddPdS_S_i    --------------------------
	.section	.text._Z6vecAddPdS_S_i,"ax",@progbits
	.align	128
        .global         _Z6vecAddPdS_S_i
        .type           _Z6vecAddPdS_S_i,@function
        .size           _Z6vecAddPdS_S_i,(.L_x_15 - _Z6vecAddPdS_S_i)
        .other          _Z6vecAddPdS_S_i,@"STO_CUDA_ENTRY STV_DEFAULT"
_Z6vecAddPdS_S_i:
.text._Z6vecAddPdS_S_i:
[----:B------:R-:W-:Y:S01]  /*0000*/  LDC R1, c[0x0][0x37c] ;  /* 0x0000df00ff017b82 */ /* 0x000fe20000000800 */
[----:B------:R-:W0:Y:S07]  /*0010*/  S2R R0, SR_TID.X ;  /* 0x0000000000007919 */ /* 0x000e2e0000002100 */
[----:B------:R-:W0:Y:S01]  /*0020*/  S2UR UR5, SR_CTAID.X ;  /* 0x00000000000579c3 */ /* 0x000e220000002500 */
[----:B------:R-:W1:Y:S07]  /*0030*/  LDCU UR4, c[0x0][0x398] ;  /* 0x00007300ff0477ac */ /* 0x000e6e0008000800 */
[----:B------:R-:W0:Y:S01]  /*0040*/  LDC R11, c[0x0][0x360] ;  /* 0x0000d800ff0b7b82 */ /* 0x000e220000000800 */
[----:B-1----:R-:W-:Y:S01]  /*0050*/  UIMAD UR4, UR4, UR4, URZ ;  /* 0x00000004040472a4 */ /* 0x002fe2000f8e02ff */
[----:B0-----:R-:W-:-:S05]  /*0060*/  IMAD R11, R11, UR5, R0 ;  /* 0x000000050b0b7c24 */ /* 0x001fca000f8e0200 */
[----:B------:R-:W-:-:S13]  /*0070*/  ISETP.GE.AND P0, PT, R11, UR4, PT ;  /* 0x000000040b007c0c */ /* 0x000fda000bf06270 */
[----:B------:R-:W-:Y:S05]  /*0080*/  @P0 EXIT ;  /* 0x000000000000094d */ /* 0x000fea0003800000 */
[----:B------:R-:W0:Y:S01]  /*0090*/  LDC.64 R2, c[0x0][0x380] ;  /* 0x0000e000ff027b82 */ /* 0x000e220000000a00 */
[----:B------:R-:W1:Y:S07]  /*00a0*/  LDCU.64 UR4, c[0x0][0x358] ;  /* 0x00006b00ff0477ac */ /* 0x000e6e0008000a00 */
[----:B------:R-:W2:Y:S08]  /*00b0*/  LDC.64 R4, c[0x0][0x388] ;  /* 0x0000e200ff047b82 */ /* 0x000eb00000000a00 */
[----:B------:R-:W3:Y:S01]  /*00c0*/  LDC.64 R8, c[0x0][0x390] ;  /* 0x0000e400ff087b82 */ /* 0x000ee20000000a00 */
[----:B0-----:R-:W-:-:S06]  /*00d0*/  IMAD.WIDE R2, R11, 0x8, R2 ;  /* 0x000000080b027825 */ /* 0x001fcc00078e0202 */
[----:B-1----:R-:W4:Y:S01]  /*00e0*/  LDG.E.64 R2, desc[UR4][R2.64] ;  /* 0x0000000402027981 */ /* 0x002f22000c1e1b00 */
[----:B--2---:R-:W-:-:S06]  /*00f0*/  IMAD.WIDE R4, R11, 0x8, R4 ;  /* 0x000000080b047825 */ /* 0x004fcc00078e0204 */
[----:B------:R-:W4:Y:S01]  /*0100*/  LDG.E.64 R4, desc[UR4][R4.64] ;  /* 0x0000000404047981 */ /* 0x000f22000c1e1b00 */
[----:B---3--:R-:W-:Y:S01]  /*0110*/  IMAD.WIDE R8, R11, 0x8, R8 ;  /* 0x000000080b087825 */ /* 0x008fe200078e0208 */
[----:B----4-:R-:W-:-:S07]  /*0120*/  DADD R6, R2, R4 ;  /* 0x0000000002067229 */ /* 0x010fce0000000004 */
[----:B------:R-:W-:Y:S01]  /*0130*/  STG.E.64 desc[UR4][R8.64], R6 ;  /* 0x0000000608007986 */ /* 0x000fe2000c101b04 */
[----:B------:R-:W-:Y:S05]  /*0140*/  EXIT ;  /* 0x000000000000794d */ /* 0x000fea0003800000 */
.L_x_12:
        /* <DEDUP_REMOVED lines=11> */
.L_x_15:


//--------------------- .nv.shared.reserved.0     --------------------------
	.section	.nv.shared.reserved.0,"aw",@nobits
	.weak		__nv_reservedSMEM_offset_0_alias
	.size		__nv_reservedSMEM_offset_0_alias, 0, 64
	.other		__nv_reservedSMEM_offset_0_alias,@"STO_CUDA_RESERVED_SHARED STV_DEFAULT"
__nv_reservedSMEM_offset_0_alias:
	.zero		0
	.zero		64


//--------------------- .nv.constant0._Z12vecAddOneColPdS_S_i --------------------------
	.section	.nv.constant0._Z12vecAddOneColPdS_S_i,"a",@progbits
	.sectionflags	@""
	.align	4
.nv.constant0._Z12vecAddOneColPdS_S_i:
	.zero		924


//--------------------- .nv.constant0._Z12vecAddOneRowPdS_S_i --------------------------
	.section	.nv.constant0._Z12vecAddOneRowPdS_S_i,"a",@progbits
	.sectionflags	@""
	.align	4
.nv.constant0._Z12vecAddOneRowPdS_S_i:
	.zero		924


//--------------------- .nv.constant0._Z6vecAddPdS_S_i --------------------------
	.section	.nv.constant0._Z6vecAddPdS_S_i,"a",@progbits
	.sectionflags	@""
	.align	4
.nv.constant0._Z6vecAddPdS_S_i:
	.zero		924


//--------------------- SYMBOLS --------------------------

	.type		.nv.reservedSmem.offset0,@object
	.size		.nv.reservedSmem.offset0,0x4
